//
// Generated by NVIDIA NVVM Compiler
//
// Compiler Build ID: CL-36424714
// Cuda compilation tools, release 13.0, V13.0.88
// Based on NVVM 20.0.0
//

.version 9.0
.target sm_100
.address_size 64

	// .globl	_Z15Monte_Carlo_GPUPfP17curandStateXORWOWi
.global .align 4 .b8 precalc_xorwow_matrix[102400];
.global .align 4 .b8 precalc_xorwow_offset_matrix[102400];
.global .align 4 .b8 mrg32k3aM1[2304];
.global .align 4 .b8 mrg32k3aM2[2304];
.global .align 4 .b8 mrg32k3aM1SubSeq[2016];
.global .align 4 .b8 mrg32k3aM2SubSeq[2016];
.global .align 4 .b8 mrg32k3aM1Seq[2304];
.global .align 4 .b8 mrg32k3aM2Seq[2304];
.const .align 8 .b8 __cr_lgamma_table[72];

.visible .entry _Z15Monte_Carlo_GPUPfP17curandStateXORWOWi(
	.param .u64 .ptr .align 1 _Z15Monte_Carlo_GPUPfP17curandStateXORWOWi_param_0,
	.param .u64 .ptr .align 1 _Z15Monte_Carlo_GPUPfP17curandStateXORWOWi_param_1,
	.param .u32 _Z15Monte_Carlo_GPUPfP17curandStateXORWOWi_param_2
)
{
	.reg .pred 	%p<34>;
	.reg .b32 	%r<626>;
	.reg .b32 	%f<38>;
	.reg .b64 	%rd<22>;

	ld.param.u64 	%rd8, [_Z15Monte_Carlo_GPUPfP17curandStateXORWOWi_param_0];
	ld.param.u64 	%rd9, [_Z15Monte_Carlo_GPUPfP17curandStateXORWOWi_param_1];
	ld.param.u32 	%r249, [_Z15Monte_Carlo_GPUPfP17curandStateXORWOWi_param_2];
	cvta.to.global.u64 	%rd10, %rd9;
	mov.u32 	%r255, %tid.x;
	mov.u32 	%r256, %ntid.x;
	mov.u32 	%r257, %ctaid.x;
	mad.lo.s32 	%r258, %r256, %r257, %r255;
	cvt.u64.u32 	%rd1, %r258;
	mul.wide.u32 	%rd11, %r258, 48;
	add.s64 	%rd2, %rd10, %rd11;
	mov.b32 	%r505, 1859630760;
	mov.b32 	%r259, 1098040747;
	st.global.v2.u32 	[%rd2], {%r259, %r505};
	mov.b32 	%r503, -123459836;
	mov.b32 	%r504, 1927396470;
	st.global.v2.u32 	[%rd2+8], {%r504, %r503};
	mov.b32 	%r501, 1741957292;
	mov.b32 	%r502, -589760388;
	st.global.v2.u32 	[%rd2+16], {%r502, %r501};
	setp.eq.s32 	%p1, %r258, 0;
	@%p1 bra 	$L__BB0_42;
	mov.b32 	%r487, 0;
	mov.b32 	%r505, 1859630760;
	mov.b32 	%r504, 1927396470;
	mov.b32 	%r503, -123459836;
	mov.b32 	%r502, -589760388;
	mov.b32 	%r501, 1741957292;
	mov.u64 	%rd21, %rd1;
$L__BB0_2:
	and.b64  	%rd4, %rd21, 3;
	setp.eq.s64 	%p2, %rd4, 0;
	@%p2 bra 	$L__BB0_41;
	mul.wide.u32 	%rd12, %r487, 3200;
	mov.u64 	%rd13, precalc_xorwow_matrix;
	add.s64 	%rd5, %rd13, %rd12;
	cvt.u32.u64 	%r7, %rd4;
	mov.b32 	%r488, 0;
$L__BB0_4:
	mov.b32 	%r501, 0;
	mov.u32 	%r502, %r501;
	mov.u32 	%r503, %r501;
	mov.u32 	%r504, %r501;
	mov.u32 	%r505, %r501;
	mov.u32 	%r494, %r501;
$L__BB0_5:
	mul.wide.u32 	%rd14, %r494, 4;
	add.s64 	%rd15, %rd2, %rd14;
	ld.global.u32 	%r15, [%rd15+4];
	shl.b32 	%r16, %r494, 5;
	mov.b32 	%r500, 0;
$L__BB0_6:
	.pragma "nounroll";
	shr.u32 	%r269, %r15, %r500;
	and.b32  	%r270, %r269, 1;
	setp.eq.b32 	%p3, %r270, 1;
	not.pred 	%p4, %p3;
	add.s32 	%r271, %r16, %r500;
	mul.lo.s32 	%r272, %r271, 5;
	mul.wide.u32 	%rd16, %r272, 4;
	add.s64 	%rd6, %rd5, %rd16;
	@%p4 bra 	$L__BB0_8;
	ld.global.u32 	%r273, [%rd6];
	xor.b32  	%r505, %r505, %r273;
	ld.global.u32 	%r274, [%rd6+4];
	xor.b32  	%r504, %r504, %r274;
	ld.global.u32 	%r275, [%rd6+8];
	xor.b32  	%r503, %r503, %r275;
	ld.global.u32 	%r276, [%rd6+12];
	xor.b32  	%r502, %r502, %r276;
	ld.global.u32 	%r277, [%rd6+16];
	xor.b32  	%r501, %r501, %r277;
$L__BB0_8:
	and.b32  	%r279, %r269, 2;
	setp.eq.s32 	%p5, %r279, 0;
	@%p5 bra 	$L__BB0_10;
	ld.global.u32 	%r280, [%rd6+20];
	xor.b32  	%r505, %r505, %r280;
	ld.global.u32 	%r281, [%rd6+24];
	xor.b32  	%r504, %r504, %r281;
	ld.global.u32 	%r282, [%rd6+28];
	xor.b32  	%r503, %r503, %r282;
	ld.global.u32 	%r283, [%rd6+32];
	xor.b32  	%r502, %r502, %r283;
	ld.global.u32 	%r284, [%rd6+36];
	xor.b32  	%r501, %r501, %r284;
$L__BB0_10:
	and.b32  	%r286, %r269, 4;
	setp.eq.s32 	%p6, %r286, 0;
	@%p6 bra 	$L__BB0_12;
	ld.global.u32 	%r287, [%rd6+40];
	xor.b32  	%r505, %r505, %r287;
	ld.global.u32 	%r288, [%rd6+44];
	xor.b32  	%r504, %r504, %r288;
	ld.global.u32 	%r289, [%rd6+48];
	xor.b32  	%r503, %r503, %r289;
	ld.global.u32 	%r290, [%rd6+52];
	xor.b32  	%r502, %r502, %r290;
	ld.global.u32 	%r291, [%rd6+56];
	xor.b32  	%r501, %r501, %r291;
$L__BB0_12:
	and.b32  	%r293, %r269, 8;
	setp.eq.s32 	%p7, %r293, 0;
	@%p7 bra 	$L__BB0_14;
	ld.global.u32 	%r294, [%rd6+60];
	xor.b32  	%r505, %r505, %r294;
	ld.global.u32 	%r295, [%rd6+64];
	xor.b32  	%r504, %r504, %r295;
	ld.global.u32 	%r296, [%rd6+68];
	xor.b32  	%r503, %r503, %r296;
	ld.global.u32 	%r297, [%rd6+72];
	xor.b32  	%r502, %r502, %r297;
	ld.global.u32 	%r298, [%rd6+76];
	xor.b32  	%r501, %r501, %r298;
$L__BB0_14:
	and.b32  	%r300, %r269, 16;
	setp.eq.s32 	%p8, %r300, 0;
	@%p8 bra 	$L__BB0_16;
	ld.global.u32 	%r301, [%rd6+80];
	xor.b32  	%r505, %r505, %r301;
	ld.global.u32 	%r302, [%rd6+84];
	xor.b32  	%r504, %r504, %r302;
	ld.global.u32 	%r303, [%rd6+88];
	xor.b32  	%r503, %r503, %r303;
	ld.global.u32 	%r304, [%rd6+92];
	xor.b32  	%r502, %r502, %r304;
	ld.global.u32 	%r305, [%rd6+96];
	xor.b32  	%r501, %r501, %r305;
$L__BB0_16:
	and.b32  	%r307, %r269, 32;
	setp.eq.s32 	%p9, %r307, 0;
	@%p9 bra 	$L__BB0_18;
	ld.global.u32 	%r308, [%rd6+100];
	xor.b32  	%r505, %r505, %r308;
	ld.global.u32 	%r309, [%rd6+104];
	xor.b32  	%r504, %r504, %r309;
	ld.global.u32 	%r310, [%rd6+108];
	xor.b32  	%r503, %r503, %r310;
	ld.global.u32 	%r311, [%rd6+112];
	xor.b32  	%r502, %r502, %r311;
	ld.global.u32 	%r312, [%rd6+116];
	xor.b32  	%r501, %r501, %r312;
$L__BB0_18:
	and.b32  	%r314, %r269, 64;
	setp.eq.s32 	%p10, %r314, 0;
	@%p10 bra 	$L__BB0_20;
	ld.global.u32 	%r315, [%rd6+120];
	xor.b32  	%r505, %r505, %r315;
	ld.global.u32 	%r316, [%rd6+124];
	xor.b32  	%r504, %r504, %r316;
	ld.global.u32 	%r317, [%rd6+128];
	xor.b32  	%r503, %r503, %r317;
	ld.global.u32 	%r318, [%rd6+132];
	xor.b32  	%r502, %r502, %r318;
	ld.global.u32 	%r319, [%rd6+136];
	xor.b32  	%r501, %r501, %r319;
$L__BB0_20:
	and.b32  	%r321, %r269, 128;
	setp.eq.s32 	%p11, %r321, 0;
	@%p11 bra 	$L__BB0_22;
	ld.global.u32 	%r322, [%rd6+140];
	xor.b32  	%r505, %r505, %r322;
	ld.global.u32 	%r323, [%rd6+144];
	xor.b32  	%r504, %r504, %r323;
	ld.global.u32 	%r324, [%rd6+148];
	xor.b32  	%r503, %r503, %r324;
	ld.global.u32 	%r325, [%rd6+152];
	xor.b32  	%r502, %r502, %r325;
	ld.global.u32 	%r326, [%rd6+156];
	xor.b32  	%r501, %r501, %r326;
$L__BB0_22:
	and.b32  	%r328, %r269, 256;
	setp.eq.s32 	%p12, %r328, 0;
	@%p12 bra 	$L__BB0_24;
	ld.global.u32 	%r329, [%rd6+160];
	xor.b32  	%r505, %r505, %r329;
	ld.global.u32 	%r330, [%rd6+164];
	xor.b32  	%r504, %r504, %r330;
	ld.global.u32 	%r331, [%rd6+168];
	xor.b32  	%r503, %r503, %r331;
	ld.global.u32 	%r332, [%rd6+172];
	xor.b32  	%r502, %r502, %r332;
	ld.global.u32 	%r333, [%rd6+176];
	xor.b32  	%r501, %r501, %r333;
$L__BB0_24:
	and.b32  	%r335, %r269, 512;
	setp.eq.s32 	%p13, %r335, 0;
	@%p13 bra 	$L__BB0_26;
	ld.global.u32 	%r336, [%rd6+180];
	xor.b32  	%r505, %r505, %r336;
	ld.global.u32 	%r337, [%rd6+184];
	xor.b32  	%r504, %r504, %r337;
	ld.global.u32 	%r338, [%rd6+188];
	xor.b32  	%r503, %r503, %r338;
	ld.global.u32 	%r339, [%rd6+192];
	xor.b32  	%r502, %r502, %r339;
	ld.global.u32 	%r340, [%rd6+196];
	xor.b32  	%r501, %r501, %r340;
$L__BB0_26:
	and.b32  	%r342, %r269, 1024;
	setp.eq.s32 	%p14, %r342, 0;
	@%p14 bra 	$L__BB0_28;
	ld.global.u32 	%r343, [%rd6+200];
	xor.b32  	%r505, %r505, %r343;
	ld.global.u32 	%r344, [%rd6+204];
	xor.b32  	%r504, %r504, %r344;
	ld.global.u32 	%r345, [%rd6+208];
	xor.b32  	%r503, %r503, %r345;
	ld.global.u32 	%r346, [%rd6+212];
	xor.b32  	%r502, %r502, %r346;
	ld.global.u32 	%r347, [%rd6+216];
	xor.b32  	%r501, %r501, %r347;
$L__BB0_28:
	and.b32  	%r349, %r269, 2048;
	setp.eq.s32 	%p15, %r349, 0;
	@%p15 bra 	$L__BB0_30;
	ld.global.u32 	%r350, [%rd6+220];
	xor.b32  	%r505, %r505, %r350;
	ld.global.u32 	%r351, [%rd6+224];
	xor.b32  	%r504, %r504, %r351;
	ld.global.u32 	%r352, [%rd6+228];
	xor.b32  	%r503, %r503, %r352;
	ld.global.u32 	%r353, [%rd6+232];
	xor.b32  	%r502, %r502, %r353;
	ld.global.u32 	%r354, [%rd6+236];
	xor.b32  	%r501, %r501, %r354;
$L__BB0_30:
	and.b32  	%r356, %r269, 4096;
	setp.eq.s32 	%p16, %r356, 0;
	@%p16 bra 	$L__BB0_32;
	ld.global.u32 	%r357, [%rd6+240];
	xor.b32  	%r505, %r505, %r357;
	ld.global.u32 	%r358, [%rd6+244];
	xor.b32  	%r504, %r504, %r358;
	ld.global.u32 	%r359, [%rd6+248];
	xor.b32  	%r503, %r503, %r359;
	ld.global.u32 	%r360, [%rd6+252];
	xor.b32  	%r502, %r502, %r360;
	ld.global.u32 	%r361, [%rd6+256];
	xor.b32  	%r501, %r501, %r361;
$L__BB0_32:
	and.b32  	%r363, %r269, 8192;
	setp.eq.s32 	%p17, %r363, 0;
	@%p17 bra 	$L__BB0_34;
	ld.global.u32 	%r364, [%rd6+260];
	xor.b32  	%r505, %r505, %r364;
	ld.global.u32 	%r365, [%rd6+264];
	xor.b32  	%r504, %r504, %r365;
	ld.global.u32 	%r366, [%rd6+268];
	xor.b32  	%r503, %r503, %r366;
	ld.global.u32 	%r367, [%rd6+272];
	xor.b32  	%r502, %r502, %r367;
	ld.global.u32 	%r368, [%rd6+276];
	xor.b32  	%r501, %r501, %r368;
$L__BB0_34:
	and.b32  	%r370, %r269, 16384;
	setp.eq.s32 	%p18, %r370, 0;
	@%p18 bra 	$L__BB0_36;
	ld.global.u32 	%r371, [%rd6+280];
	xor.b32  	%r505, %r505, %r371;
	ld.global.u32 	%r372, [%rd6+284];
	xor.b32  	%r504, %r504, %r372;
	ld.global.u32 	%r373, [%rd6+288];
	xor.b32  	%r503, %r503, %r373;
	ld.global.u32 	%r374, [%rd6+292];
	xor.b32  	%r502, %r502, %r374;
	ld.global.u32 	%r375, [%rd6+296];
	xor.b32  	%r501, %r501, %r375;
$L__BB0_36:
	and.b32  	%r377, %r269, 32768;
	setp.eq.s32 	%p19, %r377, 0;
	@%p19 bra 	$L__BB0_38;
	ld.global.u32 	%r378, [%rd6+300];
	xor.b32  	%r505, %r505, %r378;
	ld.global.u32 	%r379, [%rd6+304];
	xor.b32  	%r504, %r504, %r379;
	ld.global.u32 	%r380, [%rd6+308];
	xor.b32  	%r503, %r503, %r380;
	ld.global.u32 	%r381, [%rd6+312];
	xor.b32  	%r502, %r502, %r381;
	ld.global.u32 	%r382, [%rd6+316];
	xor.b32  	%r501, %r501, %r382;
$L__BB0_38:
	add.s32 	%r500, %r500, 16;
	setp.ne.s32 	%p20, %r500, 32;
	@%p20 bra 	$L__BB0_6;
	mad.lo.s32 	%r383, %r494, -31, %r16;
	add.s32 	%r494, %r383, 1;
	setp.ne.s32 	%p21, %r494, 5;
	@%p21 bra 	$L__BB0_5;
	st.global.u32 	[%rd2+4], %r505;
	st.global.u32 	[%rd2+8], %r504;
	st.global.u32 	[%rd2+12], %r503;
	st.global.u32 	[%rd2+16], %r502;
	st.global.u32 	[%rd2+20], %r501;
	add.s32 	%r488, %r488, 1;
	setp.lt.u32 	%p22, %r488, %r7;
	@%p22 bra 	$L__BB0_4;
$L__BB0_41:
	shr.u64 	%rd7, %rd21, 2;
	add.s32 	%r487, %r487, 1;
	setp.gt.u64 	%p23, %rd21, 3;
	mov.u64 	%rd21, %rd7;
	@%p23 bra 	$L__BB0_2;
$L__BB0_42:
	mov.b32 	%r384, 0;
	st.global.v2.u32 	[%rd2+24], {%r384, %r384};
	st.global.u32 	[%rd2+32], %r384;
	mov.b64 	%rd17, 0;
	st.global.u64 	[%rd2+40], %rd17;
	setp.lt.s32 	%p24, %r249, 1;
	mov.f32 	%f37, 0f00000000;
	@%p24 bra 	$L__BB0_50;
	and.b32  	%r197, %r249, 3;
	setp.lt.u32 	%p25, %r249, 4;
	mov.b32 	%r625, 0;
	mov.b32 	%r605, 1098040747;
	@%p25 bra 	$L__BB0_46;
	and.b32  	%r390, %r249, 2147483644;
	neg.s32 	%r591, %r390;
	mov.b32 	%r625, 0;
	mov.b32 	%r592, 1100940243;
$L__BB0_45:
	mov.u32 	%r605, %r592;
	shr.u32 	%r391, %r505, 2;
	xor.b32  	%r392, %r391, %r505;
	shl.b32 	%r393, %r501, 4;
	shl.b32 	%r394, %r392, 1;
	xor.b32  	%r395, %r394, %r393;
	xor.b32  	%r396, %r395, %r392;
	xor.b32  	%r397, %r396, %r501;
	add.s32 	%r398, %r605, -2899496;
	add.s32 	%r399, %r398, %r397;
	add.s32 	%r400, %r399, 362437;
	cvt.rn.f32.u32 	%f4, %r400;
	fma.rn.f32 	%f5, %f4, 0f2F800000, 0f2F000000;
	shr.u32 	%r401, %r504, 2;
	xor.b32  	%r402, %r401, %r504;
	shl.b32 	%r403, %r397, 4;
	shl.b32 	%r404, %r402, 1;
	xor.b32  	%r405, %r404, %r403;
	xor.b32  	%r406, %r405, %r402;
	xor.b32  	%r407, %r406, %r397;
	add.s32 	%r408, %r398, %r407;
	add.s32 	%r409, %r408, 724874;
	cvt.rn.f32.u32 	%f6, %r409;
	fma.rn.f32 	%f7, %f6, 0f2F800000, 0f2F000000;
	mul.f32 	%f8, %f7, %f7;
	fma.rn.f32 	%f9, %f5, %f5, %f8;
	setp.le.f32 	%p26, %f9, 0f3F800000;
	selp.u32 	%r410, 1, 0, %p26;
	add.s32 	%r411, %r625, %r410;
	shr.u32 	%r412, %r503, 2;
	xor.b32  	%r413, %r412, %r503;
	shl.b32 	%r414, %r407, 4;
	shl.b32 	%r415, %r413, 1;
	xor.b32  	%r416, %r415, %r414;
	xor.b32  	%r417, %r416, %r413;
	xor.b32  	%r418, %r417, %r407;
	add.s32 	%r419, %r398, %r418;
	add.s32 	%r420, %r419, 1087311;
	cvt.rn.f32.u32 	%f10, %r420;
	fma.rn.f32 	%f11, %f10, 0f2F800000, 0f2F000000;
	shr.u32 	%r421, %r502, 2;
	xor.b32  	%r422, %r421, %r502;
	shl.b32 	%r423, %r418, 4;
	shl.b32 	%r424, %r422, 1;
	xor.b32  	%r425, %r424, %r423;
	xor.b32  	%r426, %r425, %r422;
	xor.b32  	%r505, %r426, %r418;
	add.s32 	%r427, %r398, %r505;
	add.s32 	%r428, %r427, 1449748;
	cvt.rn.f32.u32 	%f12, %r428;
	fma.rn.f32 	%f13, %f12, 0f2F800000, 0f2F000000;
	mul.f32 	%f14, %f13, %f13;
	fma.rn.f32 	%f15, %f11, %f11, %f14;
	setp.le.f32 	%p27, %f15, 0f3F800000;
	selp.u32 	%r429, 1, 0, %p27;
	add.s32 	%r430, %r411, %r429;
	shr.u32 	%r431, %r501, 2;
	xor.b32  	%r432, %r431, %r501;
	shl.b32 	%r433, %r505, 4;
	shl.b32 	%r434, %r432, 1;
	xor.b32  	%r435, %r434, %r433;
	xor.b32  	%r436, %r435, %r432;
	xor.b32  	%r504, %r436, %r505;
	add.s32 	%r437, %r398, %r504;
	add.s32 	%r438, %r437, 1812185;
	cvt.rn.f32.u32 	%f16, %r438;
	fma.rn.f32 	%f17, %f16, 0f2F800000, 0f2F000000;
	shr.u32 	%r439, %r397, 2;
	xor.b32  	%r440, %r439, %r397;
	shl.b32 	%r441, %r504, 4;
	shl.b32 	%r442, %r440, 1;
	xor.b32  	%r443, %r442, %r441;
	xor.b32  	%r444, %r443, %r440;
	xor.b32  	%r503, %r444, %r504;
	add.s32 	%r445, %r398, %r503;
	add.s32 	%r446, %r445, 2174622;
	cvt.rn.f32.u32 	%f18, %r446;
	fma.rn.f32 	%f19, %f18, 0f2F800000, 0f2F000000;
	mul.f32 	%f20, %f19, %f19;
	fma.rn.f32 	%f21, %f17, %f17, %f20;
	setp.le.f32 	%p28, %f21, 0f3F800000;
	selp.u32 	%r447, 1, 0, %p28;
	add.s32 	%r448, %r430, %r447;
	shr.u32 	%r449, %r407, 2;
	xor.b32  	%r450, %r449, %r407;
	shl.b32 	%r451, %r503, 4;
	shl.b32 	%r452, %r450, 1;
	xor.b32  	%r453, %r452, %r451;
	xor.b32  	%r454, %r453, %r450;
	xor.b32  	%r502, %r454, %r503;
	add.s32 	%r455, %r398, %r502;
	add.s32 	%r456, %r455, 2537059;
	cvt.rn.f32.u32 	%f22, %r456;
	fma.rn.f32 	%f23, %f22, 0f2F800000, 0f2F000000;
	shr.u32 	%r457, %r418, 2;
	xor.b32  	%r458, %r457, %r418;
	shl.b32 	%r459, %r502, 4;
	shl.b32 	%r460, %r458, 1;
	xor.b32  	%r461, %r460, %r459;
	xor.b32  	%r462, %r461, %r458;
	xor.b32  	%r501, %r462, %r502;
	add.s32 	%r463, %r501, %r605;
	cvt.rn.f32.u32 	%f24, %r463;
	fma.rn.f32 	%f25, %f24, 0f2F800000, 0f2F000000;
	mul.f32 	%f26, %f25, %f25;
	fma.rn.f32 	%f27, %f23, %f23, %f26;
	setp.le.f32 	%p29, %f27, 0f3F800000;
	selp.u32 	%r464, 1, 0, %p29;
	add.s32 	%r625, %r448, %r464;
	add.s32 	%r592, %r605, 2899496;
	add.s32 	%r591, %r591, 4;
	setp.ne.s32 	%p30, %r591, 0;
	@%p30 bra 	$L__BB0_45;
$L__BB0_46:
	setp.eq.s32 	%p31, %r197, 0;
	@%p31 bra 	$L__BB0_49;
	add.s32 	%r613, %r605, 724874;
	neg.s32 	%r612, %r197;
	mov.u32 	%r617, %r504;
	mov.u32 	%r618, %r505;
$L__BB0_48:
	.pragma "nounroll";
	mov.u32 	%r505, %r503;
	mov.u32 	%r504, %r502;
	mov.u32 	%r503, %r501;
	shr.u32 	%r465, %r618, 2;
	xor.b32  	%r466, %r465, %r618;
	shl.b32 	%r467, %r503, 4;
	shl.b32 	%r468, %r466, 1;
	xor.b32  	%r469, %r468, %r467;
	xor.b32  	%r470, %r469, %r466;
	xor.b32  	%r502, %r470, %r503;
	add.s32 	%r471, %r613, %r502;
	add.s32 	%r472, %r471, -362437;
	cvt.rn.f32.u32 	%f28, %r472;
	fma.rn.f32 	%f29, %f28, 0f2F800000, 0f2F000000;
	shr.u32 	%r473, %r617, 2;
	xor.b32  	%r474, %r473, %r617;
	shl.b32 	%r475, %r502, 4;
	shl.b32 	%r476, %r474, 1;
	xor.b32  	%r477, %r476, %r475;
	xor.b32  	%r478, %r477, %r474;
	xor.b32  	%r501, %r478, %r502;
	add.s32 	%r479, %r613, %r501;
	cvt.rn.f32.u32 	%f30, %r479;
	fma.rn.f32 	%f31, %f30, 0f2F800000, 0f2F000000;
	mul.f32 	%f32, %f31, %f31;
	fma.rn.f32 	%f33, %f29, %f29, %f32;
	setp.le.f32 	%p32, %f33, 0f3F800000;
	selp.u32 	%r480, 1, 0, %p32;
	add.s32 	%r625, %r625, %r480;
	add.s32 	%r613, %r613, 724874;
	add.s32 	%r612, %r612, 1;
	setp.ne.s32 	%p33, %r612, 0;
	mov.u32 	%r617, %r504;
	mov.u32 	%r618, %r505;
	@%p33 bra 	$L__BB0_48;
$L__BB0_49:
	st.global.v2.u32 	[%rd2+8], {%r504, %r503};
	st.global.v2.u32 	[%rd2+16], {%r502, %r501};
	mad.lo.s32 	%r481, %r249, 724874, 1098040747;
	st.global.v2.u32 	[%rd2], {%r481, %r505};
	cvt.rn.f32.u32 	%f34, %r625;
	mul.f32 	%f37, %f34, 0f40800000;
$L__BB0_50:
	cvta.to.global.u64 	%rd18, %rd8;
	cvt.rn.f32.s32 	%f35, %r249;
	div.rn.f32 	%f36, %f37, %f35;
	shl.b64 	%rd19, %rd1, 2;
	add.s64 	%rd20, %rd18, %rd19;
	st.global.f32 	[%rd20], %f36;
	ret;

}


// ===== COMPILED SASS (sm_100) =====

	.target	sm_100

	.elftype	@"ET_EXEC"


//--------------------- .note.nv.tkinfo           --------------------------
	.section	.note.nv.tkinfo,"",@"SHT_NOTE"
	.sectionflags	@"SHF_NOTE_NV_TKINFO"
	.tkinfo
        /*0018*/ 	.word	0x00000002
        /*0030*/ 	.string	""
        /*0030*/ 	.string	"ptxas"
        /*0030*/ 	.string	"Cuda compilation tools, release 13.0, V13.0.88"
        /*0030*/ 	.string	"Build cuda_13.0.r13.0/compiler.36424714_0"
        /*0030*/ 	.string	"-arch sm_100 -m 64 "



//--------------------- .note.nv.cuinfo           --------------------------
	.section	.note.nv.cuinfo,"",@"SHT_NOTE"
	.sectionflags	@"SHF_NOTE_NV_CUINFO"
        /*0018*/ 	.short	0x0002
        /*001a*/ 	.short	0x0064
        /*001c*/ 	.short	0x0082
	.zero		2


//--------------------- .nv.info                  --------------------------
	.section	.nv.info,"",@"SHT_CUDA_INFO"
	.align	4


	//----- nvinfo : EIATTR_REGCOUNT
	.align		4
        /*0000*/ 	.byte	0x04, 0x2f
        /*0002*/ 	.short	(.L_10 - .L_9)
	.align		4
.L_9:
        /*0004*/ 	.word	index@(_Z15Monte_Carlo_GPUPfP17curandStateXORWOWi)
        /*0008*/ 	.word	0x0000001f


	//----- nvinfo : EIATTR_FRAME_SIZE
	.align		4
.L_10:
        /*000c*/ 	.byte	0x04, 0x11
        /*000e*/ 	.short	(.L_12 - .L_11)
	.align		4
.L_11:
        /*0010*/ 	.word	index@($__internal_0_$__cuda_sm3x_div_rn_noftz_f32_slowpath)
        /*0014*/ 	.word	0x00000000


	//----- nvinfo : EIATTR_FRAME_SIZE
	.align		4
.L_12:
        /*0018*/ 	.byte	0x04, 0x11
        /*001a*/ 	.short	(.L_14 - .L_13)
	.align		4
.L_13:
        /*001c*/ 	.word	index@(_Z15Monte_Carlo_GPUPfP17curandStateXORWOWi)
        /*0020*/ 	.word	0x00000000


	//----- nvinfo : EIATTR_MIN_STACK_SIZE
	.align		4
.L_14:
        /*0024*/ 	.byte	0x04, 0x12
        /*0026*/ 	.short	(.L_16 - .L_15)
	.align		4
.L_15:
        /*0028*/ 	.word	index@(_Z15Monte_Carlo_GPUPfP17curandStateXORWOWi)
        /*002c*/ 	.word	0x00000000
.L_16:


//--------------------- .nv.compat                --------------------------
	.section	.nv.compat,"",@"SHT_CUDA_COMPAT_INFO"
	.align	4
        /*0000*/ 	.byte	0x02, 0x09, 0x00, 0x00, 0x02, 0x02, 0x01, 0x00, 0x02, 0x05, 0x05, 0x00, 0x03, 0x07, 0x01, 0x01
        /*0010*/ 	.byte	0x02, 0x03, 0x00, 0x00, 0x02, 0x06, 0x01, 0x00, 0x04, 0x0b, 0x08, 0x00, 0x01, 0x00, 0x00, 0x00
        /*0020*/ 	.byte	0x00, 0x00, 0x00, 0x00


//--------------------- .nv.info._Z15Monte_Carlo_GPUPfP17curandStateXORWOWi --------------------------
	.section	.nv.info._Z15Monte_Carlo_GPUPfP17curandStateXORWOWi,"",@"SHT_CUDA_INFO"
	.sectionflags	@""
	.align	4


	//----- nvinfo : EIATTR_CUDA_API_VERSION
	.align		4
        /*0000*/ 	.byte	0x04, 0x37
        /*0002*/ 	.short	(.L_18 - .L_17)
.L_17:
        /*0004*/ 	.word	0x00000082


	//----- nvinfo : EIATTR_KPARAM_INFO
	.align		4
.L_18:
        /*0008*/ 	.byte	0x04, 0x17
        /*000a*/ 	.short	(.L_20 - .L_19)
.L_19:
        /*000c*/ 	.word	0x00000000
        /*0010*/ 	.short	0x0002
        /*0012*/ 	.short	0x0010
        /*0014*/ 	.byte	0x00, 0xf0, 0x11, 0x00


	//----- nvinfo : EIATTR_KPARAM_INFO
	.align		4
.L_20:
        /*0018*/ 	.byte	0x04, 0x17
        /*001a*/ 	.short	(.L_22 - .L_21)
.L_21:
        /*001c*/ 	.word	0x00000000
        /*0020*/ 	.short	0x0001
        /*0022*/ 	.short	0x0008
        /*0024*/ 	.byte	0x00, 0xf5, 0x21, 0x00


	//----- nvinfo : EIATTR_KPARAM_INFO
	.align		4
.L_22:
        /*0028*/ 	.byte	0x04, 0x17
        /*002a*/ 	.short	(.L_24 - .L_23)
.L_23:
        /*002c*/ 	.word	0x00000000
        /*0030*/ 	.short	0x0000
        /*0032*/ 	.short	0x0000
        /*0034*/ 	.byte	0x00, 0xf5, 0x21, 0x00


	//----- nvinfo : EIATTR_SPARSE_MMA_MASK
	.align		4
.L_24:
        /*0038*/ 	.byte	0x03, 0x50
        /*003a*/ 	.short	0x0000


	//----- nvinfo : EIATTR_MAXREG_COUNT
	.align		4
        /*003c*/ 	.byte	0x03, 0x1b
        /*003e*/ 	.short	0x00ff


	//----- nvinfo : EIATTR_MERCURY_ISA_VERSION
	.align		4
        /*0040*/ 	.byte	0x03, 0x5f
        /*0042*/ 	.short	0x0101


	//----- nvinfo : EIATTR_VRC_CTA_INIT_COUNT
	.align		4
        /*0044*/ 	.byte	0x02, 0x4a
	.zero		1
	.zero		1


	//----- nvinfo : EIATTR_EXIT_INSTR_OFFSETS
	.align		4
        /*0048*/ 	.byte	0x04, 0x1c
        /*004a*/ 	.short	(.L_26 - .L_25)


	//   ....[0]....
.L_25:
        /*004c*/ 	.word	0x00001ad0


	//----- nvinfo : EIATTR_CRS_STACK_SIZE
	.align		4
.L_26:
        /*0050*/ 	.byte	0x04, 0x1e
        /*0052*/ 	.short	(.L_28 - .L_27)
.L_27:
        /*0054*/ 	.word	0x00000000


	//----- nvinfo : EIATTR_CBANK_PARAM_SIZE
	.align		4
.L_28:
        /*0058*/ 	.byte	0x03, 0x19
        /*005a*/ 	.short	0x0014


	//----- nvinfo : EIATTR_PARAM_CBANK
	.align		4
        /*005c*/ 	.byte	0x04, 0x0a
        /*005e*/ 	.short	(.L_30 - .L_29)
	.align		4
.L_29:
        /*0060*/ 	.word	index@(.nv.constant0._Z15Monte_Carlo_GPUPfP17curandStateXORWOWi)
        /*0064*/ 	.short	0x0380
        /*0066*/ 	.short	0x0014


	//----- nvinfo : EIATTR_SW_WAR
	.align		4
.L_30:
        /*0068*/ 	.byte	0x04, 0x36
        /*006a*/ 	.short	(.L_32 - .L_31)
.L_31:
        /*006c*/ 	.word	0x00000008
.L_32:


//--------------------- .nv.callgraph             --------------------------
	.section	.nv.callgraph,"",@"SHT_CUDA_CALLGRAPH"
	.align	4
	.sectionentsize	8
	.align		4
        /*0000*/ 	.word	0x00000000
	.align		4
        /*0004*/ 	.word	0xffffffff
	.align		4
        /*0008*/ 	.word	0x00000000
	.align		4
        /*000c*/ 	.word	0xfffffffe
	.align		4
        /*0010*/ 	.word	0x00000000
	.align		4
        /*0014*/ 	.word	0xfffffffd
	.align		4
        /*0018*/ 	.word	0x00000000
	.align		4
        /*001c*/ 	.word	0xfffffffc


//--------------------- .nv.constant4             --------------------------
	.section	.nv.constant4,"a",@progbits
	.align	8
	.align		8
.nv.constant4:
        /*0000*/ 	.dword	precalc_xorwow_matrix
	.align		8
        /*0008*/ 	.dword	precalc_xorwow_offset_matrix
	.align		8
        /*0010*/ 	.dword	mrg32k3aM1
	.align		8
        /*0018*/ 	.dword	mrg32k3aM2
	.align		8
        /*0020*/ 	.dword	mrg32k3aM1SubSeq
	.align		8
        /*0028*/ 	.dword	mrg32k3aM2SubSeq
	.align		8
        /*0030*/ 	.dword	mrg32k3aM1Seq
	.align		8
        /*0038*/ 	.dword	mrg32k3aM2Seq


//--------------------- .nv.constant3             --------------------------
	.section	.nv.constant3,"a",@progbits
	.align	8
.nv.constant3:
	.type		__cr_lgamma_table,@object
	.size		__cr_lgamma_table,(.L_8 - __cr_lgamma_table)
__cr_lgamma_table:
        /*0000*/ 	.byte	0x00, 0x00, 0x00, 0x00, 0x00, 0x00, 0x00, 0x00, 0x00, 0x00, 0x00, 0x00, 0x00, 0x00, 0x00, 0x00
        /*0010*/ 	.byte	0xef, 0x39, 0xfa, 0xfe, 0x42, 0x2e, 0xe6, 0x3f, 0x02, 0x20, 0x2a, 0xfa, 0x0b, 0xab, 0xfc, 0x3f
        /*0020*/ 	.byte	0xf9, 0x2c, 0x92, 0x7c, 0xa7, 0x6c, 0x09, 0x40, 0xc9, 0x79, 0x44, 0x3c, 0x64, 0x26, 0x13, 0x40
        /*0030*/ 	.byte	0xca, 0x01, 0xcf, 0x3a, 0x27, 0x51, 0x1a, 0x40, 0x30, 0xcc, 0x2d, 0xf3, 0xe1, 0x0c, 0x21, 0x40
        /*0040*/ 	.byte	0x0d, 0xb7, 0xfc, 0x82, 0x8e, 0x35, 0x25, 0x40
.L_8:


//--------------------- .text._Z15Monte_Carlo_GPUPfP17curandStateXORWOWi --------------------------
	.section	.text._Z15Monte_Carlo_GPUPfP17curandStateXORWOWi,"ax",@progbits
	.align	128
        .global         _Z15Monte_Carlo_GPUPfP17curandStateXORWOWi
        .type           _Z15Monte_Carlo_GPUPfP17curandStateXORWOWi,@function
        .size           _Z15Monte_Carlo_GPUPfP17curandStateXORWOWi,(.L_x_27 - _Z15Monte_Carlo_GPUPfP17curandStateXORWOWi)
        .other          _Z15Monte_Carlo_GPUPfP17curandStateXORWOWi,@"STO_CUDA_ENTRY STV_DEFAULT"
_Z15Monte_Carlo_GPUPfP17curandStateXORWOWi:
.text._Z15Monte_Carlo_GPUPfP17curandStateXORWOWi:
[----:B------:R-:W-:Y:S01]  /*0000*/  LDC R1, c[0x0][0x37c] ;  /* 0x0000df00ff017b82 */ /* 0x000fe20000000800 */
[----:B------:R-:W0:Y:S07]  /*0010*/  S2R R12, SR_TID.X ;  /* 0x00000000000c7919 */ /* 0x000e2e0000002100 */
[----:B------:R-:W1:Y:S01]  /*0020*/  LDC.64 R8, c[0x0][0x388] ;  /* 0x0000e200ff087b82 */ /* 0x000e620000000a00 */
[----:B------:R-:W0:Y:S01]  /*0030*/  LDCU UR6, c[0x0][0x360] ;  /* 0x00006c00ff0677ac */ /* 0x000e220008000800 */
[----:B------:R-:W-:Y:S01]  /*0040*/  IMAD.MOV.U32 R10, RZ, RZ, 0x4172c5ab ;  /* 0x4172c5abff0a7424 */ /* 0x000fe200078e00ff */
[----:B------:R-:W0:Y:S01]  /*0050*/  S2R R3, SR_CTAID.X ;  /* 0x0000000000037919 */ /* 0x000e220000002500 */
[----:B------:R-:W-:Y:S01]  /*0060*/  IMAD.MOV.U32 R11, RZ, RZ, 0x6ed7b6a8 ;  /* 0x6ed7b6a8ff0b7424 */ /* 0x000fe200078e00ff */
[----:B------:R-:W2:Y:S01]  /*0070*/  LDCU.64 UR4, c[0x0][0x358] ;  /* 0x00006b00ff0477ac */ /* 0x000ea20008000a00 */
[----:B------:R-:W-:Y:S01]  /*0080*/  IMAD.MOV.U32 R14, RZ, RZ, 0x72e1bc76 ;  /* 0x72e1bc76ff0e7424 */ /* 0x000fe200078e00ff */
[----:B------:R-:W-:Y:S01]  /*0090*/  BSSY.RECONVERGENT B0, `(.L_x_0) ;  /* 0x00000ea000007945 */ /* 0x000fe20003800200 */
[----:B------:R-:W-:-:S02]  /*00a0*/  IMAD.MOV.U32 R15, RZ, RZ, -0x75bd8fc ;  /* 0xf8a42704ff0f7424 */ /* 0x000fc400078e00ff */
[----:B------:R-:W-:Y:S02]  /*00b0*/  IMAD.MOV.U32 R16, RZ, RZ, -0x23270784 ;  /* 0xdcd8f87cff107424 */ /* 0x000fe400078e00ff */
[----:B------:R-:W-:Y:S02]  /*00c0*/  IMAD.MOV.U32 R17, RZ, RZ, 0x67d428ac ;  /* 0x67d428acff117424 */ /* 0x000fe400078e00ff */
[----:B------:R-:W-:Y:S02]  /*00d0*/  IMAD.MOV.U32 R7, RZ, RZ, -0x75bd8fc ;  /* 0xf8a42704ff077424 */ /* 0x000fe400078e00ff */
[----:B------:R-:W-:Y:S02]  /*00e0*/  IMAD.MOV.U32 R6, RZ, RZ, 0x72e1bc76 ;  /* 0x72e1bc76ff067424 */ /* 0x000fe400078e00ff */
[----:B------:R-:W-:Y:S02]  /*00f0*/  IMAD.MOV.U32 R5, RZ, RZ, 0x67d428ac ;  /* 0x67d428acff057424 */ /* 0x000fe400078e00ff */
[----:B------:R-:W-:-:S02]  /*0100*/  IMAD.MOV.U32 R4, RZ, RZ, -0x23270784 ;  /* 0xdcd8f87cff047424 */ /* 0x000fc400078e00ff */
[----:B0-----:R-:W-:Y:S02]  /*0110*/  IMAD R12, R3, UR6, R12 ;  /* 0x00000006030c7c24 */ /* 0x001fe4000f8e020c */
[----:B------:R-:W-:Y:S02]  /*0120*/  IMAD.MOV.U32 R3, RZ, RZ, 0x6ed7b6a8 ;  /* 0x6ed7b6a8ff037424 */ /* 0x000fe400078e00ff */
[C---:B-1----:R-:W-:Y:S01]  /*0130*/  IMAD.WIDE.U32 R8, R12.reuse, 0x30, R8 ;  /* 0x000000300c087825 */ /* 0x042fe200078e0008 */
[----:B------:R-:W-:-:S04]  /*0140*/  ISETP.NE.AND P0, PT, R12, RZ, PT ;  /* 0x000000ff0c00720c */ /* 0x000fc80003f05270 */
[----:B--2---:R0:W-:Y:S04]  /*0150*/  STG.E.64 desc[UR4][R8.64], R10 ;  /* 0x0000000a08007986 */ /* 0x0041e8000c101b04 */
[----:B------:R0:W-:Y:S04]  /*0160*/  STG.E.64 desc[UR4][R8.64+0x8], R14 ;  /* 0x0000080e08007986 */ /* 0x0001e8000c101b04 */
[----:B------:R0:W-:Y:S01]  /*0170*/  STG.E.64 desc[UR4][R8.64+0x10], R16 ;  /* 0x0000101008007986 */ /* 0x0001e2000c101b04 */
[----:B------:R-:W-:Y:S05]  /*0180*/  @!P0 BRA `(.L_x_1) ;  /* 0x0000000c00688947 */ /* 0x000fea0003800000 */
[----:B------:R-:W-:Y:S02]  /*0190*/  IMAD.MOV.U32 R0, RZ, RZ, RZ ;  /* 0x000000ffff007224 */ /* 0x000fe400078e00ff */
[----:B------:R-:W-:Y:S02]  /*01a0*/  IMAD.MOV.U32 R2, RZ, RZ, R12 ;  /* 0x000000ffff027224 */ /* 0x000fe400078e000c */
[----:B------:R-:W-:Y:S02]  /*01b0*/  IMAD.MOV.U32 R13, RZ, RZ, RZ ;  /* 0x000000ffff0d7224 */ /* 0x000fe400078e00ff */
[----:B------:R-:W-:Y:S02]  /*01c0*/  IMAD.MOV.U32 R3, RZ, RZ, 0x6ed7b6a8 ;  /* 0x6ed7b6a8ff037424 */ /* 0x000fe400078e00ff */
[----:B------:R-:W-:Y:S02]  /*01d0*/  IMAD.MOV.U32 R6, RZ, RZ, 0x72e1bc76 ;  /* 0x72e1bc76ff067424 */ /* 0x000fe400078e00ff */
[----:B------:R-:W-:-:S02]  /*01e0*/  IMAD.MOV.U32 R7, RZ, RZ, -0x75bd8fc ;  /* 0xf8a42704ff077424 */ /* 0x000fc400078e00ff */
[----:B------:R-:W-:Y:S02]  /*01f0*/  IMAD.MOV.U32 R4, RZ, RZ, -0x23270784 ;  /* 0xdcd8f87cff047424 */ /* 0x000fe400078e00ff */
[----:B------:R-:W-:-:S07]  /*0200*/  IMAD.MOV.U32 R5, RZ, RZ, 0x67d428ac ;  /* 0x67d428acff057424 */ /* 0x000fce00078e00ff */
.L_x_7:
[----:B0-----:R-:W-:Y:S01]  /*0210*/  LOP3.LUT R8, R2, 0x3, RZ, 0xc0, !PT ;  /* 0x0000000302087812 */ /* 0x001fe200078ec0ff */
[----:B------:R-:W-:Y:S03]  /*0220*/  BSSY.RECONVERGENT B1, `(.L_x_2) ;  /* 0x00000ca000017945 */ /* 0x000fe60003800200 */
[----:B------:R-:W-:-:S04]  /*0230*/  ISETP.NE.U32.AND P0, PT, R8, RZ, PT ;  /* 0x000000ff0800720c */ /* 0x000fc80003f05070 */
[----:B------:R-:W-:-:S13]  /*0240*/  ISETP.NE.AND.EX P0, PT, RZ, RZ, PT, P0 ;  /* 0x000000ffff00720c */ /* 0x000fda0003f05300 */
[----:B------:R-:W-:Y:S05]  /*0250*/  @!P0 BRA `(.L_x_3) ;  /* 0x0000000c00188947 */ /* 0x000fea0003800000 */
[----:B------:R-:W0:Y:S01]  /*0260*/  LDC.64 R8, c[0x4][RZ] ;  /* 0x01000000ff087b82 */ /* 0x000e220000000a00 */
[----:B------:R-:W-:Y:S02]  /*0270*/  IMAD.MOV.U32 R14, RZ, RZ, RZ ;  /* 0x000000ffff0e7224 */ /* 0x000fe400078e00ff */
[----:B0-----:R-:W-:-:S07]  /*0280*/  IMAD.WIDE.U32 R8, R0, 0xc80, R8 ;  /* 0x00000c8000087825 */ /* 0x001fce00078e0008 */
.L_x_6:
[----:B------:R-:W-:Y:S01]  /*0290*/  IMAD.MOV.U32 R15, RZ, RZ, RZ ;  /* 0x000000ffff0f7224 */ /* 0x000fe200078e00ff */
[----:B0-----:R-:W-:Y:S02]  /*02a0*/  CS2R R4, SRZ ;  /* 0x0000000000047805 */ /* 0x001fe4000001ff00 */
[----:B------:R-:W-:Y:S01]  /*02b0*/  CS2R R6, SRZ ;  /* 0x0000000000067805 */ /* 0x000fe2000001ff00 */
[----:B------:R-:W-:-:S07]  /*02c0*/  IMAD.MOV.U32 R3, RZ, RZ, RZ ;  /* 0x000000ffff037224 */ /* 0x000fce00078e00ff */
.L_x_5:
[----:B------:R-:W0:Y:S02]  /*02d0*/  LDC.64 R10, c[0x0][0x388] ;  /* 0x0000e200ff0a7b82 */ /* 0x000e240000000a00 */
[----:B0-----:R-:W-:-:S04]  /*02e0*/  IMAD.WIDE.U32 R10, R12, 0x30, R10 ;  /* 0x000000300c0a7825 */ /* 0x001fc800078e000a */
[----:B------:R-:W-:-:S05]  /*02f0*/  IMAD.WIDE.U32 R10, R15, 0x4, R10 ;  /* 0x000000040f0a7825 */ /* 0x000fca00078e000a */
[----:B------:R0:W5:Y:S01]  /*0300*/  LDG.E R16, desc[UR4][R10.64+0x4] ;  /* 0x000004040a107981 */ /* 0x000162000c1e1900 */
[----:B------:R-:W-:-:S07]  /*0310*/  IMAD.MOV.U32 R17, RZ, RZ, RZ ;  /* 0x000000ffff117224 */ /* 0x000fce00078e00ff */
.L_x_4:
[----:B-----5:R-:W-:Y:S01]  /*0320*/  SHF.R.U32.HI R23, RZ, R17, R16 ;  /* 0x00000011ff177219 */ /* 0x020fe20000011610 */
[----:B0-----:R-:W-:-:S03]  /*0330*/  IMAD.SHL.U32 R10, R15, 0x20, RZ ;  /* 0x000000200f0a7824 */ /* 0x001fc600078e00ff */
[----:B------:R-:W-:Y:S01]  /*0340*/  LOP3.LUT R11, R23, 0x1, RZ, 0xc0, !PT ;  /* 0x00000001170b7812 */ /* 0x000fe200078ec0ff */
[----:B------:R-:W-:-:S03]  /*0350*/  IMAD.IADD R10, R10, 0x1, R17 ;  /* 0x000000010a0a7824 */ /* 0x000fc600078e0211 */
[----:B------:R-:W-:Y:S01]  /*0360*/  ISETP.NE.U32.AND P0, PT, R11, 0x1, PT ;  /* 0x000000010b00780c */ /* 0x000fe20003f05070 */
[----:B------:R-:W-:-:S03]  /*0370*/  IMAD R11, R10, 0x5, RZ ;  /* 0x000000050a0b7824 */ /* 0x000fc600078e02ff */
[----:B------:R-:W-:Y:S01]  /*0380*/  R2P PR, R23, 0x7e ;  /* 0x0000007e17007804 */ /* 0x000fe20000000000 */
[----:B------:R-:W-:-:S08]  /*0390*/  IMAD.WIDE.U32 R10, R11, 0x4, R8 ;  /* 0x000000040b0a7825 */ /* 0x000fd000078e0008 */
[----:B------:R-:W2:Y:S04]  /*03a0*/  @!P0 LDG.E R20, desc[UR4][R10.64+0x10] ;  /* 0x000010040a148981 */ /* 0x000ea8000c1e1900 */
[----:B------:R-:W3:Y:S04]  /*03b0*/  @P1 LDG.E R22, desc[UR4][R10.64+0x24] ;  /* 0x000024040a161981 */ /* 0x000ee8000c1e1900 */
[----:B------:R-:W4:Y:S04]  /*03c0*/  @P2 LDG.E R24, desc[UR4][R10.64+0x38] ;  /* 0x000038040a182981 */ /* 0x000f28000c1e1900 */
[----:B------:R-:W4:Y:S04]  /*03d0*/  @P3 LDG.E R26, desc[UR4][R10.64+0x4c] ;  /* 0x00004c040a1a3981 */ /* 0x000f28000c1e1900 */
[----:B------:R-:W4:Y:S04]  /*03e0*/  @P4 LDG.E R28, desc[UR4][R10.64+0x60] ;  /* 0x000060040a1c4981 */ /* 0x000f28000c1e1900 */
[----:B------:R-:W4:Y:S04]  /*03f0*/  @!P0 LDG.E R18, desc[UR4][R10.64] ;  /* 0x000000040a128981 */ /* 0x000f28000c1e1900 */
[----:B------:R-:W4:Y:S04]  /*0400*/  @!P0 LDG.E R19, desc[UR4][R10.64+0x4] ;  /* 0x000004040a138981 */ /* 0x000f28000c1e1900 */
[----:B------:R-:W4:Y:S04]  /*0410*/  @P5 LDG.E R21, desc[UR4][R10.64+0x74] ;  /* 0x000074040a155981 */ /* 0x000f28000c1e1900 */
[----:B------:R-:W4:Y:S04]  /*0420*/  @P1 LDG.E R25, desc[UR4][R10.64+0x20] ;  /* 0x000020040a191981 */ /* 0x000f28000c1e1900 */
[----:B------:R-:W4:Y:S01]  /*0430*/  @P3 LDG.E R27, desc[UR4][R10.64+0x48] ;  /* 0x000048040a1b3981 */ /* 0x000f22000c1e1900 */
[----:B--2---:R-:W-:-:S03]  /*0440*/  @!P0 LOP3.LUT R5, R5, R20, RZ, 0x3c, !PT ;  /* 0x0000001405058212 */ /* 0x004fc600078e3cff */
[----:B------:R-:W2:Y:S01]  /*0450*/  @P1 LDG.E R20, desc[UR4][R10.64+0x14] ;  /* 0x000014040a141981 */ /* 0x000ea2000c1e1900 */
[----:B---3--:R-:W-:-:S03]  /*0460*/  @P1 LOP3.LUT R5, R5, R22, RZ, 0x3c, !PT ;  /* 0x0000001605051212 */ /* 0x008fc600078e3cff */
[----:B------:R-:W3:Y:S01]  /*0470*/  @P1 LDG.E R22, desc[UR4][R10.64+0x1c] ;  /* 0x00001c040a161981 */ /* 0x000ee2000c1e1900 */
[----:B----4-:R-:W-:-:S03]  /*0480*/  @P2 LOP3.LUT R5, R5, R24, RZ, 0x3c, !PT ;  /* 0x0000001805052212 */ /* 0x010fc600078e3cff */
[----:B------:R-:W4:Y:S01]  /*0490*/  @P2 LDG.E R24, desc[UR4][R10.64+0x28] ;  /* 0x000028040a182981 */ /* 0x000f22000c1e1900 */
[----:B------:R-:W-:-:S03]  /*04a0*/  @P3 LOP3.LUT R5, R5, R26, RZ, 0x3c, !PT ;  /* 0x0000001a05053212 */ /* 0x000fc600078e3cff */
[----:B------:R-:W3:Y:S01]  /*04b0*/  @P6 LDG.E R26, desc[UR4][R10.64+0x88] ;  /* 0x000088040a1a6981 */ /* 0x000ee2000c1e1900 */
[----:B------:R-:W-:Y:S02]  /*04c0*/  @P4 LOP3.LUT R5, R5, R28, RZ, 0x3c, !PT ;  /* 0x0000001c05054212 */ /* 0x000fe400078e3cff */
[----:B------:R-:W-:Y:S02]  /*04d0*/  @!P0 LOP3.LUT R3, R3, R18, RZ, 0x3c, !PT ;  /* 0x0000001203038212 */ /* 0x000fe400078e3cff */
[----:B------:R-:W3:Y:S01]  /*04e0*/  @!P0 LDG.E R18, desc[UR4][R10.64+0x8] ;  /* 0x000008040a128981 */ /* 0x000ee2000c1e1900 */
[----:B------:R-:W-:-:S03]  /*04f0*/  @!P0 LOP3.LUT R6, R6, R19, RZ, 0x3c, !PT ;  /* 0x0000001306068212 */ /* 0x000fc600078e3cff */
[----:B------:R-:W3:Y:S01]  /*0500*/  @!P0 LDG.E R19, desc[UR4][R10.64+0xc] ;  /* 0x00000c040a138981 */ /* 0x000ee2000c1e1900 */
[----:B------:R-:W-:-:S03]  /*0510*/  @P5 LOP3.LUT R5, R5, R21, RZ, 0x3c, !PT ;  /* 0x0000001505055212 */ /* 0x000fc600078e3cff */
[----:B------:R-:W3:Y:S01]  /*0520*/  @P1 LDG.E R21, desc[UR4][R10.64+0x18] ;  /* 0x000018040a151981 */ /* 0x000ee2000c1e1900 */
[----:B--2---:R-:W-:-:S03]  /*0530*/  @P1 LOP3.LUT R3, R3, R20, RZ, 0x3c, !PT ;  /* 0x0000001403031212 */ /* 0x004fc600078e3cff */
[----:B------:R-:W2:Y:S01]  /*0540*/  @P3 LDG.E R20, desc[UR4][R10.64+0x3c] ;  /* 0x00003c040a143981 */ /* 0x000ea2000c1e1900 */
[----:B----4-:R-:W-:-:S03]  /*0550*/  @P2 LOP3.LUT R3, R3, R24, RZ, 0x3c, !PT ;  /* 0x0000001803032212 */ /* 0x010fc600078e3cff */
[----:B------:R-:W4:Y:S01]  /*0560*/  @P4 LDG.E R24, desc[UR4][R10.64+0x50] ;  /* 0x000050040a184981 */ /* 0x000f22000c1e1900 */
[----:B---3--:R-:W-:-:S03]  /*0570*/  @!P0 LOP3.LUT R7, R7, R18, RZ, 0x3c, !PT ;  /* 0x0000001207078212 */ /* 0x008fc600078e3cff */
[----:B------:R-:W3:Y:S01]  /*0580*/  @P2 LDG.E R18, desc[UR4][R10.64+0x30] ;  /* 0x000030040a122981 */ /* 0x000ee2000c1e1900 */
[----:B------:R-:W-:-:S03]  /*0590*/  @!P0 LOP3.LUT R4, R4, R19, RZ, 0x3c, !PT ;  /* 0x0000001304048212 */ /* 0x000fc600078e3cff */
[----:B------:R-:W3:Y:S01]  /*05a0*/  @P2 LDG.E R19, desc[UR4][R10.64+0x2c] ;  /* 0x00002c040a132981 */ /* 0x000ee2000c1e1900 */
[----:B------:R-:W-:-:S03]  /*05b0*/  @P1 LOP3.LUT R6, R6, R21, RZ, 0x3c, !PT ;  /* 0x0000001506061212 */ /* 0x000fc600078e3cff */
[----:B------:R-:W3:Y:S01]  /*05c0*/  @P2 LDG.E R21, desc[UR4][R10.64+0x34] ;  /* 0x000034040a152981 */ /* 0x000ee2000c1e1900 */
[----:B------:R-:W-:Y:S02]  /*05d0*/  @P1 LOP3.LUT R7, R7, R22, RZ, 0x3c, !PT ;  /* 0x0000001607071212 */ /* 0x000fe400078e3cff */
[----:B------:R-:W-:Y:S01]  /*05e0*/  @P1 LOP3.LUT R4, R4, R25, RZ, 0x3c, !PT ;  /* 0x0000001904041212 */ /* 0x000fe200078e3cff */
[----:B------:R-:W3:Y:S04]  /*05f0*/  @P3 LDG.E R22, desc[UR4][R10.64+0x44] ;  /* 0x000044040a163981 */ /* 0x000ee8000c1e1900 */
[----:B------:R-:W3:Y:S01]  /*0600*/  @P3 LDG.E R25, desc[UR4][R10.64+0x40] ;  /* 0x000040040a193981 */ /* 0x000ee2000c1e1900 */
[----:B--2---:R-:W-:-:S03]  /*0610*/  @P3 LOP3.LUT R3, R3, R20, RZ, 0x3c, !PT ;  /* 0x0000001403033212 */ /* 0x004fc600078e3cff */
[----:B------:R-:W2:Y:S01]  /*0620*/  @P5 LDG.E R20, desc[UR4][R10.64+0x64] ;  /* 0x000064040a145981 */ /* 0x000ea2000c1e1900 */
[----:B----4-:R-:W-:-:S03]  /*0630*/  @P4 LOP3.LUT R3, R3, R24, RZ, 0x3c, !PT ;  /* 0x0000001803034212 */ /* 0x010fc600078e3cff */
[----:B------:R-:W4:Y:S01]  /*0640*/  @P6 LDG.E R24, desc[UR4][R10.64+0x78] ;  /* 0x000078040a186981 */ /* 0x000f22000c1e1900 */
[----:B---3--:R-:W-:-:S03]  /*0650*/  @P2 LOP3.LUT R7, R7, R18, RZ, 0x3c, !PT ;  /* 0x0000001207072212 */ /* 0x008fc600078e3cff */
[----:B------:R-:W3:Y:S01]  /*0660*/  @P4 LDG.E R18, desc[UR4][R10.64+0x58] ;  /* 0x000058040a124981 */ /* 0x000ee2000c1e1900 */
[----:B------:R-:W-:-:S03]  /*0670*/  @P2 LOP3.LUT R6, R6, R19, RZ, 0x3c, !PT ;  /* 0x0000001306062212 */ /* 0x000fc600078e3cff */
[----:B------:R-:W3:Y:S01]  /*0680*/  @P4 LDG.E R19, desc[UR4][R10.64+0x54] ;  /* 0x000054040a134981 */ /* 0x000ee2000c1e1900 */
[----:B------:R-:W-:-:S03]  /*0690*/  @P2 LOP3.LUT R4, R4, R21, RZ, 0x3c, !PT ;  /* 0x0000001504042212 */ /* 0x000fc600078e3cff */
[----:B------:R-:W3:Y:S01]  /*06a0*/  @P4 LDG.E R21, desc[UR4][R10.64+0x5c] ;  /* 0x00005c040a154981 */ /* 0x000ee2000c1e1900 */
[----:B------:R-:W-:Y:S02]  /*06b0*/  @P3 LOP3.LUT R7, R7, R22, RZ, 0x3c, !PT ;  /* 0x0000001607073212 */ /* 0x000fe400078e3cff */
[----:B------:R-:W-:Y:S01]  /*06c0*/  @P3 LOP3.LUT R4, R4, R27, RZ, 0x3c, !PT ;  /* 0x0000001b04043212 */ /* 0x000fe200078e3cff */
[----:B------:R-:W3:Y:S01]  /*06d0*/  @P5 LDG.E R22, desc[UR4][R10.64+0x6c] ;  /* 0x00006c040a165981 */ /* 0x000ee2000c1e1900 */
[----:B------:R-:W-:-:S03]  /*06e0*/  @P3 LOP3.LUT R6, R6, R25, RZ, 0x3c, !PT ;  /* 0x0000001906063212 */ /* 0x000fc600078e3cff */
[----:B------:R-:W3:Y:S04]  /*06f0*/  @P5 LDG.E R25, desc[UR4][R10.64+0x68] ;  /* 0x000068040a195981 */ /* 0x000ee8000c1e1900 */
[----:B------:R-:W3:Y:S01]  /*0700*/  @P5 LDG.E R27, desc[UR4][R10.64+0x70] ;  /* 0x000070040a1b5981 */ /* 0x000ee2000c1e1900 */
[----:B------:R-:W-:Y:S02]  /*0710*/  LOP3.LUT P0, RZ, R23, 0x80, RZ, 0xc0, !PT ;  /* 0x0000008017ff7812 */ /* 0x000fe4000780c0ff */
[----:B--2---:R-:W-:-:S11]  /*0720*/  @P5 LOP3.LUT R3, R3, R20, RZ, 0x3c, !PT ;  /* 0x0000001403035212 */ /* 0x004fd600078e3cff */
        /* <DEDUP_REMOVED lines=15> */
[----:B------:R-:W-:Y:S02]  /*0820*/  @P6 LOP3.LUT R5, R5, R26, RZ, 0x3c, !PT ;  /* 0x0000001a05056212 */ /* 0x000fe400078e3cff */
[----:B--2---:R-:W-:Y:S02]  /*0830*/  @P0 LOP3.LUT R3, R3, R20, RZ, 0x3c, !PT ;  /* 0x0000001403030212 */ /* 0x004fe400078e3cff */
[----:B----4-:R-:W-:Y:S02]  /*0840*/  @P0 LOP3.LUT R5, R5, R24, RZ, 0x3c, !PT ;  /* 0x0000001805050212 */ /* 0x010fe400078e3cff */
[----:B---3--:R-:W-:Y:S02]  /*0850*/  @P6 LOP3.LUT R7, R7, R18, RZ, 0x3c, !PT ;  /* 0x0000001207076212 */ /* 0x008fe400078e3cff */
[----:B------:R-:W-:Y:S02]  /*0860*/  @P6 LOP3.LUT R6, R6, R19, RZ, 0x3c, !PT ;  /* 0x0000001306066212 */ /* 0x000fe400078e3cff */
[----:B------:R-:W-:-:S02]  /*0870*/  @P6 LOP3.LUT R4, R4, R21, RZ, 0x3c, !PT ;  /* 0x0000001504046212 */ /* 0x000fc400078e3cff */
[----:B------:R-:W-:Y:S02]  /*0880*/  @P0 LOP3.LUT R7, R7, R22, RZ, 0x3c, !PT ;  /* 0x0000001607070212 */ /* 0x000fe400078e3cff */
[----:B------:R-:W-:Y:S02]  /*0890*/  @P0 LOP3.LUT R6, R6, R25, RZ, 0x3c, !PT ;  /* 0x0000001906060212 */ /* 0x000fe400078e3cff */
[----:B------:R-:W-:Y:S02]  /*08a0*/  @P0 LOP3.LUT R4, R4, R27, RZ, 0x3c, !PT ;  /* 0x0000001b04040212 */ /* 0x000fe400078e3cff */
[----:B------:R-:W-:-:S13]  /*08b0*/  R2P PR, R23.B1, 0x7f ;  /* 0x0000007f17007804 */ /* 0x000fda0000001000 */
[----:B------:R-:W2:Y:S04]  /*08c0*/  @P0 LDG.E R18, desc[UR4][R10.64+0xa0] ;  /* 0x0000a0040a120981 */ /* 0x000ea8000c1e1900 */
[----:B------:R-:W3:Y:S04]  /*08d0*/  @P0 LDG.E R20, desc[UR4][R10.64+0xa8] ;  /* 0x0000a8040a140981 */ /* 0x000ee8000c1e1900 */
[----:B------:R-:W4:Y:S04]  /*08e0*/  @P1 LDG.E R22, desc[UR4][R10.64+0xbc] ;  /* 0x0000bc040a161981 */ /* 0x000f28000c1e1900 */
[----:B------:R-:W4:Y:S04]  /*08f0*/  @P1 LDG.E R24, desc[UR4][R10.64+0xc4] ;  /* 0x0000c4040a181981 */ /* 0x000f28000c1e1900 */
[----:B------:R-:W4:Y:S04]  /*0900*/  @P0 LDG.E R19, desc[UR4][R10.64+0xa4] ;  /* 0x0000a4040a130981 */ /* 0x000f28000c1e1900 */
[----:B------:R-:W4:Y:S04]  /*0910*/  @P0 LDG.E R21, desc[UR4][R10.64+0xac] ;  /* 0x0000ac040a150981 */ /* 0x000f28000c1e1900 */
[----:B------:R-:W4:Y:S04]  /*0920*/  @P1 LDG.E R25, desc[UR4][R10.64+0xb8] ;  /* 0x0000b8040a191981 */ /* 0x000f28000c1e1900 */
[----:B------:R-:W4:Y:S04]  /*0930*/  @P2 LDG.E R26, desc[UR4][R10.64+0xc8] ;  /* 0x0000c8040a1a2981 */ /* 0x000f28000c1e1900 */
[----:B------:R-:W4:Y:S04]  /*0940*/  @P1 LDG.E R27, desc[UR4][R10.64+0xc0] ;  /* 0x0000c0040a1b1981 */ /* 0x000f28000c1e1900 */
[----:B------:R-:W4:Y:S01]  /*0950*/  @P3 LDG.E R28, desc[UR4][R10.64+0xec] ;  /* 0x0000ec040a1c3981 */ /* 0x000f22000c1e1900 */
[----:B--2---:R-:W-:-:S03]  /*0960*/  @P0 LOP3.LUT R3, R3, R18, RZ, 0x3c, !PT ;  /* 0x0000001203030212 */ /* 0x004fc600078e3cff */
[----:B------:R-:W2:Y:S01]  /*0970*/  @P0 LDG.E R18, desc[UR4][R10.64+0xb0] ;  /* 0x0000b0040a120981 */ /* 0x000ea2000c1e1900 */
[----:B---3--:R-:W-:-:S03]  /*0980*/  @P0 LOP3.LUT R7, R7, R20, RZ, 0x3c, !PT ;  /* 0x0000001407070212 */ /* 0x008fc600078e3cff */
[----:B------:R-:W3:Y:S01]  /*0990*/  @P1 LDG.E R20, desc[UR4][R10.64+0xb4] ;  /* 0x0000b4040a141981 */ /* 0x000ee2000c1e1900 */
[----:B----4-:R-:W-:-:S03]  /*09a0*/  @P1 LOP3.LUT R7, R7, R22, RZ, 0x3c, !PT ;  /* 0x0000001607071212 */ /* 0x010fc600078e3cff */
[----:B------:R-:W4:Y:S01]  /*09b0*/  @P2 LDG.E R22, desc[UR4][R10.64+0xd8] ;  /* 0x0000d8040a162981 */ /* 0x000f22000c1e1900 */
[----:B------:R-:W-:-:S03]  /*09c0*/  @P0 LOP3.LUT R6, R6, R19, RZ, 0x3c, !PT ;  /* 0x0000001306060212 */ /* 0x000fc600078e3cff */
[----:B------:R-:W4:Y:S01]  /*09d0*/  @P2 LDG.E R19, desc[UR4][R10.64+0xcc] ;  /* 0x0000cc040a132981 */ /* 0x000f22000c1e1900 */
[----:B------:R-:W-:-:S03]  /*09e0*/  @P0 LOP3.LUT R4, R4, R21, RZ, 0x3c, !PT ;  /* 0x0000001504040212 */ /* 0x000fc600078e3cff */
[----:B------:R-:W4:Y:S01]  /*09f0*/  @P2 LDG.E R21, desc[UR4][R10.64+0xd4] ;  /* 0x0000d4040a152981 */ /* 0x000f22000c1e1900 */
[----:B------:R-:W-:-:S03]  /*0a00*/  @P1 LOP3.LUT R6, R6, R25, RZ, 0x3c, !PT ;  /* 0x0000001906061212 */ /* 0x000fc600078e3cff */
[----:B------:R-:W4:Y:S01]  /*0a10*/  @P3 LDG.E R25, desc[UR4][R10.64+0xe8] ;  /* 0x0000e8040a193981 */ /* 0x000f22000c1e1900 */
[----:B--2---:R-:W-:-:S03]  /*0a20*/  @P0 LOP3.LUT R5, R5, R18, RZ, 0x3c, !PT ;  /* 0x0000001205050212 */ /* 0x004fc600078e3cff */
[----:B------:R-:W2:Y:S01]  /*0a30*/  @P4 LDG.E R18, desc[UR4][R10.64+0xf0] ;  /* 0x0000f0040a124981 */ /* 0x000ea2000c1e1900 */
[----:B------:R-:W-:-:S03]  /*0a40*/  @P1 LOP3.LUT R5, R5, R24, RZ, 0x3c, !PT ;  /* 0x0000001805051212 */ /* 0x000fc600078e3cff */
[----:B------:R-:W2:Y:S01]  /*0a50*/  @P3 LDG.E R24, desc[UR4][R10.64+0xdc] ;  /* 0x0000dc040a183981 */ /* 0x000ea2000c1e1900 */
[----:B---3--:R-:W-:-:S03]  /*0a60*/  @P1 LOP3.LUT R3, R3, R20, RZ, 0x3c, !PT ;  /* 0x0000001403031212 */ /* 0x008fc600078e3cff */
[----:B------:R-:W3:Y:S01]  /*0a70*/  @P2 LDG.E R20, desc[UR4][R10.64+0xd0] ;  /* 0x0000d0040a142981 */ /* 0x000ee2000c1e1900 */
[----:B------:R-:W-:Y:S02]  /*0a80*/  LOP3.LUT P0, RZ, R23, 0x8000, RZ, 0xc0, !PT ;  /* 0x0000800017ff7812 */ /* 0x000fe4000780c0ff */
[----:B------:R-:W-:Y:S01]  /*0a90*/  @P2 LOP3.LUT R3, R3, R26, RZ, 0x3c, !PT ;  /* 0x0000001a03032212 */ /* 0x000fe200078e3cff */
[----:B------:R-:W3:Y:S04]  /*0aa0*/  @P3 LDG.E R23, desc[UR4][R10.64+0xe0] ;  /* 0x0000e0040a173981 */ /* 0x000ee8000c1e1900 */
[----:B------:R-:W3:Y:S01]  /*0ab0*/  @P3 LDG.E R26, desc[UR4][R10.64+0xe4] ;  /* 0x0000e4040a1a3981 */ /* 0x000ee2000c1e1900 */
[----:B------:R-:W-:Y:S02]  /*0ac0*/  @P1 LOP3.LUT R4, R4, R27, RZ, 0x3c, !PT ;  /* 0x0000001b04041212 */ /* 0x000fe400078e3cff */
[----:B----4-:R-:W-:-:S02]  /*0ad0*/  @P2 LOP3.LUT R5, R5, R22, RZ, 0x3c, !PT ;  /* 0x0000001605052212 */ /* 0x010fc400078e3cff */
[----:B------:R-:W4:Y:S01]  /*0ae0*/  @P4 LDG.E R22, desc[UR4][R10.64+0x100] ;  /* 0x000100040a164981 */ /* 0x000f22000c1e1900 */
[----:B------:R-:W-:Y:S02]  /*0af0*/  @P2 LOP3.LUT R6, R6, R19, RZ, 0x3c, !PT ;  /* 0x0000001306062212 */ /* 0x000fe400078e3cff */
[----:B------:R-:W-:Y:S01]  /*0b00*/  @P2 LOP3.LUT R4, R4, R21, RZ, 0x3c, !PT ;  /* 0x0000001504042212 */ /* 0x000fe200078e3cff */
[----:B------:R-:W4:Y:S04]  /*0b10*/  @P4 LDG.E R19, desc[UR4][R10.64+0xf4] ;  /* 0x0000f4040a134981 */ /* 0x000f28000c1e1900 */
[----:B------:R-:W4:Y:S01]  /*0b20*/  @P4 LDG.E R21, desc[UR4][R10.64+0xfc] ;  /* 0x0000fc040a154981 */ /* 0x000f22000c1e1900 */
[----:B------:R-:W-:-:S03]  /*0b30*/  @P3 LOP3.LUT R4, R4, R25, RZ, 0x3c, !PT ;  /* 0x0000001904043212 */ /* 0x000fc600078e3cff */
[----:B------:R-:W4:Y:S01]  /*0b40*/  @P5 LDG.E R25, desc[UR4][R10.64+0x110] ;  /* 0x000110040a195981 */ /* 0x000f22000c1e1900 */
[----:B--2---:R-:W-:-:S03]  /*0b50*/  @P3 LOP3.LUT R3, R3, R24, RZ, 0x3c, !PT ;  /* 0x0000001803033212 */ /* 0x004fc600078e3cff */
[----:B------:R-:W2:Y:S01]  /*0b60*/  @P5 LDG.E R24, desc[UR4][R10.64+0x104] ;  /* 0x000104040a185981 */ /* 0x000ea2000c1e1900 */
[----:B---3--:R-:W-:Y:S02]  /*0b70*/  @P2 LOP3.LUT R7, R7, R20, RZ, 0x3c, !PT ;  /* 0x0000001407072212 */ /* 0x008fe400078e3cff */
[----:B------:R-:W-:Y:S01]  /*0b80*/  @P4 LOP3.LUT R3, R3, R18, RZ, 0x3c, !PT ;  /* 0x0000001203034212 */ /* 0x000fe200078e3cff */
[----:B------:R-:W3:Y:S01]  /*0b90*/  @P4 LDG.E R20, desc[UR4][R10.64+0xf8] ;  /* 0x0000f8040a144981 */ /* 0x000ee2000c1e1900 */
[----:B------:R-:W-:-:S03]  /*0ba0*/  @P3 LOP3.LUT R6, R6, R23, RZ, 0x3c, !PT ;  /* 0x0000001706063212 */ /* 0x000fc600078e3cff */
[----:B------:R-:W3:Y:S01]  /*0bb0*/  @P5 LDG.E R18, desc[UR4][R10.64+0x114] ;  /* 0x000114040a125981 */ /* 0x000ee2000c1e1900 */
[----:B------:R-:W-:-:S03]  /*0bc0*/  @P3 LOP3.LUT R7, R7, R26, RZ, 0x3c, !PT ;  /* 0x0000001a07073212 */ /* 0x000fc600078e3cff */
[----:B------:R-:W3:Y:S04]  /*0bd0*/  @P5 LDG.E R23, desc[UR4][R10.64+0x108] ;  /* 0x000108040a175981 */ /* 0x000ee8000c1e1900 */
[----:B------:R-:W3:Y:S01]  /*0be0*/  @P5 LDG.E R26, desc[UR4][R10.64+0x10c] ;  /* 0x00010c040a1a5981 */ /* 0x000ee2000c1e1900 */
[----:B------:R-:W-:Y:S02]  /*0bf0*/  @P3 LOP3.LUT R5, R5, R28, RZ, 0x3c, !PT ;  /* 0x0000001c05053212 */ /* 0x000fe400078e3cff */
[----:B----4-:R-:W-:Y:S01]  /*0c00*/  @P4 LOP3.LUT R6, R6, R19, RZ, 0x3c, !PT ;  /* 0x0000001306064212 */ /* 0x010fe200078e3cff */
[----:B------:R-:W4:Y:S01]  /*0c10*/  @P0 LDG.E R28, desc[UR4][R10.64+0x13c] ;  /* 0x00013c040a1c0981 */ /* 0x000f22000c1e1900 */
[----:B------:R-:W-:Y:S02]  /*0c20*/  @P4 LOP3.LUT R5, R5, R22, RZ, 0x3c, !PT ;  /* 0x0000001605054212 */ /* 0x000fe400078e3cff */
[----:B------:R-:W-:Y:S01]  /*0c30*/  @P4 LOP3.LUT R4, R4, R21, RZ, 0x3c, !PT ;  /* 0x0000001504044212 */ /* 0x000fe200078e3cff */
[----:B------:R-:W4:Y:S04]  /*0c40*/  @P6 LDG.E R19, desc[UR4][R10.64+0x11c] ;  /* 0x00011c040a136981 */ /* 0x000f28000c1e1900 */
[----:B------:R-:W4:Y:S01]  /*0c50*/  @P6 LDG.E R22, desc[UR4][R10.64+0x120] ;  /* 0x000120040a166981 */ /* 0x000f22000c1e1900 */
[----:B------:R-:W-:-:S03]  /*0c60*/  @P5 LOP3.LUT R4, R4, R25, RZ, 0x3c, !PT ;  /* 0x0000001904045212 */ /* 0x000fc600078e3cff */
[----:B------:R-:W4:Y:S04]  /*0c70*/  @P6 LDG.E R21, desc[UR4][R10.64+0x124] ;  /* 0x000124040a156981 */ /* 0x000f28000c1e1900 */
[----:B------:R-:W4:Y:S01]  /*0c80*/  @P0 LDG.E R25, desc[UR4][R10.64+0x138] ;  /* 0x000138040a190981 */ /* 0x000f22000c1e1900 */
[----:B--2---:R-:W-:-:S03]  /*0c90*/  @P5 LOP3.LUT R3, R3, R24, RZ, 0x3c, !PT ;  /* 0x0000001803035212 */ /* 0x004fc600078e3cff */
[----:B------:R-:W2:Y:S01]  /*0ca0*/  @P0 LDG.E R24, desc[UR4][R10.64+0x12c] ;  /* 0x00012c040a180981 */ /* 0x000ea2000c1e1900 */
[----:B---3--:R-:W-:-:S03]  /*0cb0*/  @P4 LOP3.LUT R7, R7, R20, RZ, 0x3c, !PT ;  /* 0x0000001407074212 */ /* 0x008fc600078e3cff */
[----:B------:R-:W3:Y:S01]  /*0cc0*/  @P6 LDG.E R20, desc[UR4][R10.64+0x118] ;  /* 0x000118040a146981 */ /* 0x000ee2000c1e1900 */
[----:B------:R-:W-:-:S03]  /*0cd0*/  @P5 LOP3.LUT R5, R5, R18, RZ, 0x3c, !PT ;  /* 0x0000001205055212 */ /* 0x000fc600078e3cff */
[----:B------:R-:W2:Y:S01]  /*0ce0*/  @P6 LDG.E R18, desc[UR4][R10.64+0x128] ;  /* 0x000128040a126981 */ /* 0x000ea2000c1e1900 */
[----:B------:R-:W-:-:S03]  /*0cf0*/  @P5 LOP3.LUT R6, R6, R23, RZ, 0x3c, !PT ;  /* 0x0000001706065212 */ /* 0x000fc600078e3cff */
[----:B------:R-:W2:Y:S01]  /*0d00*/  @P0 LDG.E R23, desc[UR4][R10.64+0x130] ;  /* 0x000130040a170981 */ /* 0x000ea2000c1e1900 */
[----:B------:R-:W-:-:S03]  /*0d10*/  @P5 LOP3.LUT R7, R7, R26, RZ, 0x3c, !PT ;  /* 0x0000001a07075212 */ /* 0x000fc600078e3cff */
[----:B------:R-:W2:Y:S01]  /*0d20*/  @P0 LDG.E R26, desc[UR4][R10.64+0x134] ;  /* 0x000134040a1a0981 */ /* 0x000ea2000c1e1900 */
[----:B------:R-:W-:-:S05]  /*0d30*/  VIADD R17, R17, 0x10 ;  /* 0x0000001011117836 */ /* 0x000fca0000000000 */
[----:B------:R-:W-:Y:S02]  /*0d40*/  ISETP.NE.AND P1, PT, R17, 0x20, PT ;  /* 0x000000201100780c */ /* 0x000fe40003f25270 */
[----:B----4-:R-:W-:Y:S02]  /*0d50*/  @P6 LOP3.LUT R6, R6, R19, RZ, 0x3c, !PT ;  /* 0x0000001306066212 */ /* 0x010fe400078e3cff */
[----:B------:R-:W-:Y:S02]  /*0d60*/  @P6 LOP3.LUT R7, R7, R22, RZ, 0x3c, !PT ;  /* 0x0000001607076212 */ /* 0x000fe400078e3cff */
[----:B------:R-:W-:-:S04]  /*0d70*/  @P6 LOP3.LUT R4, R4, R21, RZ, 0x3c, !PT ;  /* 0x0000001504046212 */ /* 0x000fc800078e3cff */
[----:B------:R-:W-:Y:S02]  /*0d80*/  @P0 LOP3.LUT R4, R4, R25, RZ, 0x3c, !PT ;  /* 0x0000001904040212 */ /* 0x000fe400078e3cff */
[----:B---3--:R-:W-:Y:S02]  /*0d90*/  @P6 LOP3.LUT R3, R3, R20, RZ, 0x3c, !PT ;  /* 0x0000001403036212 */ /* 0x008fe400078e3cff */
[----:B--2---:R-:W-:Y:S02]  /*0da0*/  @P6 LOP3.LUT R5, R5, R18, RZ, 0x3c, !PT ;  /* 0x0000001205056212 */ /* 0x004fe400078e3cff */
[----:B------:R-:W-:Y:S02]  /*0db0*/  @P0 LOP3.LUT R3, R3, R24, RZ, 0x3c, !PT ;  /* 0x0000001803030212 */ /* 0x000fe400078e3cff */
[----:B------:R-:W-:Y:S02]  /*0dc0*/  @P0 LOP3.LUT R6, R6, R23, RZ, 0x3c, !PT ;  /* 0x0000001706060212 */ /* 0x000fe400078e3cff */
[----:B------:R-:W-:-:S02]  /*0dd0*/  @P0 LOP3.LUT R5, R5, R28, RZ, 0x3c, !PT ;  /* 0x0000001c05050212 */ /* 0x000fc400078e3cff */
[----:B------:R-:W-:Y:S01]  /*0de0*/  @P0 LOP3.LUT R7, R7, R26, RZ, 0x3c, !PT ;  /* 0x0000001a07070212 */ /* 0x000fe200078e3cff */
[----:B------:R-:W-:Y:S06]  /*0df0*/  @P1 BRA `(.L_x_4) ;  /* 0xfffffff400481947 */ /* 0x000fec000383ffff */
[----:B------:R-:W-:-:S05]  /*0e00*/  VIADD R15, R15, 0x1 ;  /* 0x000000010f0f7836 */ /* 0x000fca0000000000 */
[----:B------:R-:W-:-:S13]  /*0e10*/  ISETP.NE.AND P0, PT, R15, 0x5, PT ;  /* 0x000000050f00780c */ /* 0x000fda0003f05270 */
[----:B------:R-:W-:Y:S05]  /*0e20*/  @P0 BRA `(.L_x_5) ;  /* 0xfffffff400280947 */ /* 0x000fea000383ffff */
[----:B------:R-:W0:Y:S01]  /*0e30*/  LDC.64 R10, c[0x0][0x388] ;  /* 0x0000e200ff0a7b82 */ /* 0x000e220000000a00 */
[----:B------:R-:W-:Y:S01]  /*0e40*/  VIADD R14, R14, 0x1 ;  /* 0x000000010e0e7836 */ /* 0x000fe20000000000 */
[----:B------:R-:W-:-:S04]  /*0e50*/  LOP3.LUT R15, R2, 0x3, RZ, 0xc0, !PT ;  /* 0x00000003020f7812 */ /* 0x000fc800078ec0ff */
[----:B------:R-:W-:Y:S01]  /*0e60*/  ISETP.GE.U32.AND P0, PT, R14, R15, PT ;  /* 0x0000000f0e00720c */ /* 0x000fe20003f06070 */
[----:B0-----:R-:W-:-:S05]  /*0e70*/  IMAD.WIDE.U32 R10, R12, 0x30, R10 ;  /* 0x000000300c0a7825 */ /* 0x001fca00078e000a */
[----:B------:R0:W-:Y:S04]  /*0e80*/  STG.E desc[UR4][R10.64+0x4], R3 ;  /* 0x000004030a007986 */ /* 0x0001e8000c101904 */
[----:B------:R0:W-:Y:S04]  /*0e90*/  STG.E.64 desc[UR4][R10.64+0x8], R6 ;  /* 0x000008060a007986 */ /* 0x0001e8000c101b04 */
[----:B------:R0:W-:Y:S01]  /*0ea0*/  STG.E.64 desc[UR4][R10.64+0x10], R4 ;  /* 0x000010040a007986 */ /* 0x0001e2000c101b04 */
[----:B------:R-:W-:Y:S05]  /*0eb0*/  @!P0 BRA `(.L_x_6) ;  /* 0xfffffff000f48947 */ /* 0x000fea000383ffff */
.L_x_3:
[----:B------:R-:W-:Y:S05]  /*0ec0*/  BSYNC.RECONVERGENT B1 ;  /* 0x0000000000017941 */ /* 0x000fea0003800200 */
.L_x_2:
[----:B------:R-:W-:Y:S01]  /*0ed0*/  ISETP.GT.U32.AND P0, PT, R2, 0x3, PT ;  /* 0x000000030200780c */ /* 0x000fe20003f04070 */
[----:B------:R-:W-:Y:S01]  /*0ee0*/  VIADD R0, R0, 0x1 ;  /* 0x0000000100007836 */ /* 0x000fe20000000000 */
[--C-:B------:R-:W-:Y:S02]  /*0ef0*/  SHF.R.U64 R2, R2, 0x2, R13.reuse ;  /* 0x0000000202027819 */ /* 0x100fe4000000120d */
[----:B------:R-:W-:Y:S02]  /*0f00*/  ISETP.GT.U32.AND.EX P0, PT, R13, RZ, PT, P0 ;  /* 0x000000ff0d00720c */ /* 0x000fe40003f04100 */
[----:B------:R-:W-:-:S11]  /*0f10*/  SHF.R.U32.HI R13, RZ, 0x2, R13 ;  /* 0x00000002ff0d7819 */ /* 0x000fd6000001160d */
[----:B------:R-:W-:Y:S05]  /*0f20*/  @P0 BRA `(.L_x_7) ;  /* 0xfffffff000b80947 */ /* 0x000fea000383ffff */
.L_x_1:
[----:B------:R-:W-:Y:S05]  /*0f30*/  BSYNC.RECONVERGENT B0 ;  /* 0x0000000000007941 */ /* 0x000fea0003800200 */
.L_x_0:
[----:B0-----:R-:W0:Y:S01]  /*0f40*/  LDC.64 R8, c[0x0][0x388] ;  /* 0x0000e200ff087b82 */ /* 0x001e220000000a00 */
[----:B------:R-:W-:-:S07]  /*0f50*/  IMAD.MOV.U32 R11, RZ, RZ, RZ ;  /* 0x000000ffff0b7224 */ /* 0x000fce00078e00ff */
[----:B------:R-:W1:Y:S01]  /*0f60*/  LDC R0, c[0x0][0x390] ;  /* 0x0000e400ff007b82 */ /* 0x000e620000000800 */
[----:B0-----:R-:W-:-:S05]  /*0f70*/  IMAD.WIDE.U32 R8, R12, 0x30, R8 ;  /* 0x000000300c087825 */ /* 0x001fca00078e0008 */
[----:B------:R0:W-:Y:S01]  /*0f80*/  STG.E.64 desc[UR4][R8.64+0x18], RZ ;  /* 0x000018ff08007986 */ /* 0x0001e2000c101b04 */
[----:B-1----:R-:W-:-:S03]  /*0f90*/  ISETP.GE.AND P0, PT, R0, 0x1, PT ;  /* 0x000000010000780c */ /* 0x002fc60003f06270 */
[----:B------:R0:W-:Y:S04]  /*0fa0*/  STG.E desc[UR4][R8.64+0x20], RZ ;  /* 0x000020ff08007986 */ /* 0x0001e8000c101904 */
[----:B------:R0:W-:Y:S06]  /*0fb0*/  STG.E.64 desc[UR4][R8.64+0x28], RZ ;  /* 0x000028ff08007986 */ /* 0x0001ec000c101b04 */
[----:B------:R-:W-:Y:S05]  /*0fc0*/  @!P0 BRA `(.L_x_8) ;  /* 0x0000000800748947 */ /* 0x000fea0003800000 */
[C---:B------:R-:W-:Y:S01]  /*0fd0*/  ISETP.GE.U32.AND P0, PT, R0.reuse, 0x4, PT ;  /* 0x000000040000780c */ /* 0x040fe20003f06070 */
[----:B------:R-:W-:Y:S01]  /*0fe0*/  IMAD.MOV.U32 R10, RZ, RZ, RZ ;  /* 0x000000ffff0a7224 */ /* 0x000fe200078e00ff */
[----:B------:R-:W-:Y:S01]  /*0ff0*/  LOP3.LUT R2, R0, 0x3, RZ, 0xc0, !PT ;  /* 0x0000000300027812 */ /* 0x000fe200078ec0ff */
[----:B------:R-:W-:-:S10]  /*1000*/  IMAD.MOV.U32 R11, RZ, RZ, 0x4172c5ab ;  /* 0x4172c5abff0b7424 */ /* 0x000fd400078e00ff */
[----:B------:R-:W-:Y:S05]  /*1010*/  @!P0 BRA `(.L_x_9) ;  /* 0x0000000400a08947 */ /* 0x000fea0003800000 */
[----:B------:R-:W-:Y:S01]  /*1020*/  LOP3.LUT R11, R0, 0x7ffffffc, RZ, 0xc0, !PT ;  /* 0x7ffffffc000b7812 */ /* 0x000fe200078ec0ff */
[----:B------:R-:W-:Y:S02]  /*1030*/  IMAD.MOV.U32 R10, RZ, RZ, RZ ;  /* 0x000000ffff0a7224 */ /* 0x000fe400078e00ff */
[----:B------:R-:W-:Y:S02]  /*1040*/  IMAD.MOV.U32 R14, RZ, RZ, 0x419f03d3 ;  /* 0x419f03d3ff0e7424 */ /* 0x000fe400078e00ff */
[----:B------:R-:W-:-:S07]  /*1050*/  IMAD.MOV R11, RZ, RZ, -R11 ;  /* 0x000000ffff0b7224 */ /* 0x000fce00078e0a0b */
.L_x_10:
[----:B------:R-:W-:Y:S01]  /*1060*/  SHF.R.U32.HI R16, RZ, 0x2, R3 ;  /* 0x00000002ff107819 */ /* 0x000fe20000011603 */
[----:B------:R-:W-:Y:S01]  /*1070*/  VIADD R11, R11, 0x4 ;  /* 0x000000040b0b7836 */ /* 0x000fe20000000000 */
[----:B------:R-:W-:Y:S02]  /*1080*/  SHF.R.U32.HI R15, RZ, 0x2, R6 ;  /* 0x00000002ff0f7819 */ /* 0x000fe40000011606 */
[----:B------:R-:W-:Y:S01]  /*1090*/  LOP3.LUT R16, R16, R3, RZ, 0x3c, !PT ;  /* 0x0000000310107212 */ /* 0x000fe200078e3cff */
[----:B------:R-:W-:Y:S01]  /*10a0*/  IMAD.SHL.U32 R3, R5, 0x10, RZ ;  /* 0x0000001005037824 */ /* 0x000fe200078e00ff */
[----:B------:R-:W-:-:S03]  /*10b0*/  LOP3.LUT R15, R15, R6, RZ, 0x3c, !PT ;  /* 0x000000060f0f7212 */ /* 0x000fc600078e3cff */
[----:B------:R-:W-:-:S05]  /*10c0*/  IMAD.SHL.U32 R13, R16, 0x2, RZ ;  /* 0x00000002100d7824 */ /* 0x000fca00078e00ff */
[----:B------:R-:W-:Y:S01]  /*10d0*/  LOP3.LUT R16, R16, R13, R3, 0x96, !PT ;  /* 0x0000000d10107212 */ /* 0x000fe200078e9603 */
[----:B------:R-:W-:-:S03]  /*10e0*/  IMAD.SHL.U32 R3, R15, 0x2, RZ ;  /* 0x000000020f037824 */ /* 0x000fc600078e00ff */
[----:B------:R-:W-:Y:S02]  /*10f0*/  LOP3.LUT R13, R16, R5, RZ, 0x3c, !PT ;  /* 0x00000005100d7212 */ /* 0x000fe400078e3cff */
[----:B------:R-:W-:-:S03]  /*1100*/  SHF.R.U32.HI R16, RZ, 0x2, R7 ;  /* 0x00000002ff107819 */ /* 0x000fc60000011607 */
[----:B------:R-:W-:Y:S01]  /*1110*/  IMAD.SHL.U32 R6, R13, 0x10, RZ ;  /* 0x000000100d067824 */ /* 0x000fe200078e00ff */
[----:B------:R-:W-:-:S04]  /*1120*/  LOP3.LUT R16, R16, R7, RZ, 0x3c, !PT ;  /* 0x0000000710107212 */ /* 0x000fc800078e3cff */
[----:B------:R-:W-:Y:S02]  /*1130*/  LOP3.LUT R6, R15, R3, R6, 0x96, !PT ;  /* 0x000000030f067212 */ /* 0x000fe400078e9606 */
[----:B------:R-:W-:Y:S02]  /*1140*/  SHF.R.U32.HI R15, RZ, 0x2, R4 ;  /* 0x00000002ff0f7819 */ /* 0x000fe40000011604 */
[----:B------:R-:W-:Y:S01]  /*1150*/  LOP3.LUT R7, R6, R13, RZ, 0x3c, !PT ;  /* 0x0000000d06077212 */ /* 0x000fe200078e3cff */
[----:B------:R-:W-:Y:S01]  /*1160*/  IMAD.SHL.U32 R6, R16, 0x2, RZ ;  /* 0x0000000210067824 */ /* 0x000fe200078e00ff */
[----:B------:R-:W-:Y:S02]  /*1170*/  LOP3.LUT R4, R15, R4, RZ, 0x3c, !PT ;  /* 0x000000040f047212 */ /* 0x000fe400078e3cff */
[----:B------:R-:W-:Y:S01]  /*1180*/  SHF.R.U32.HI R20, RZ, 0x2, R7 ;  /* 0x00000002ff147819 */ /* 0x000fe20000011607 */
[----:B------:R-:W-:-:S03]  /*1190*/  IMAD.SHL.U32 R3, R7, 0x10, RZ ;  /* 0x0000001007037824 */ /* 0x000fc600078e00ff */
[-C--:B------:R-:W-:Y:S02]  /*11a0*/  LOP3.LUT R20, R20, R7.reuse, RZ, 0x3c, !PT ;  /* 0x0000000714147212 */ /* 0x080fe400078e3cff */
        /* <DEDUP_REMOVED lines=8> */
[----:B------:R-:W-:Y:S01]  /*1230*/  LOP3.LUT R6, R4, R6, R3, 0x96, !PT ;  /* 0x0000000604067212 */ /* 0x000fe200078e9603 */
[----:B------:R-:W-:Y:S02]  /*1240*/  IMAD.SHL.U32 R4, R16, 0x2, RZ ;  /* 0x0000000210047824 */ /* 0x000fe400078e00ff */
[----:B------:R-:W-:Y:S01]  /*1250*/  IMAD.SHL.U32 R23, R22, 0x2, RZ ;  /* 0x0000000216177824 */ /* 0x000fe200078e00ff */
[----:B------:R-:W-:Y:S02]  /*1260*/  LOP3.LUT R3, R6, R15, RZ, 0x3c, !PT ;  /* 0x0000000f06037212 */ /* 0x000fe400078e3cff */
[----:B------:R-:W-:-:S03]  /*1270*/  SHF.R.U32.HI R6, RZ, 0x2, R13 ;  /* 0x00000002ff067819 */ /* 0x000fc6000001160d */
[----:B------:R-:W-:Y:S01]  /*1280*/  IMAD.SHL.U32 R5, R3, 0x10, RZ ;  /* 0x0000001003057824 */ /* 0x000fe200078e00ff */
[----:B------:R-:W-:-:S04]  /*1290*/  LOP3.LUT R17, R6, R13, RZ, 0x3c, !PT ;  /* 0x0000000d06117212 */ /* 0x000fc800078e3cff */
[----:B------:R-:W-:Y:S01]  /*12a0*/  LOP3.LUT R4, R16, R4, R5, 0x96, !PT ;  /* 0x0000000410047212 */ /* 0x000fe200078e9605 */
[----:B------:R-:W-:Y:S02]  /*12b0*/  IMAD.SHL.U32 R18, R17, 0x2, RZ ;  /* 0x0000000211127824 */ /* 0x000fe400078e00ff */
[----:B------:R-:W-:Y:S01]  /*12c0*/  VIADD R16, R14, 0xffd3c1d8 ;  /* 0xffd3c1d80e107836 */ /* 0x000fe20000000000 */
[----:B------:R-:W-:-:S04]  /*12d0*/  LOP3.LUT R6, R4, R3, RZ, 0x3c, !PT ;  /* 0x0000000304067212 */ /* 0x000fc800078e3cff */
[----:B------:R-:W-:Y:S01]  /*12e0*/  IADD3 R5, PT, PT, R16, 0xb0f8a, R7 ;  /* 0x000b0f8a10057810 */ /* 0x000fe20007ffe007 */
[----:B------:R-:W-:Y:S01]  /*12f0*/  IMAD.SHL.U32 R4, R6, 0x10, RZ ;  /* 0x0000001006047824 */ /* 0x000fe200078e00ff */
[----:B------:R-:W-:-:S04]  /*1300*/  IADD3 R19, PT, PT, R16, 0x161f14, R3 ;  /* 0x00161f1410137810 */ /* 0x000fc80007ffe003 */
[----:B------:R-:W-:Y:S02]  /*1310*/  LOP3.LUT R17, R17, R18, R4, 0x96, !PT ;  /* 0x0000001211117212 */ /* 0x000fe400078e9604 */
[----:B------:R-:W-:Y:S01]  /*1320*/  IADD3 R4, PT, PT, R16, 0x587c5, R13 ;  /* 0x000587c510047810 */ /* 0x000fe20007ffe00d */
[----:B------:R-:W-:Y:S01]  /*1330*/  IMAD.MOV.U32 R13, RZ, RZ, 0x2f800000 ;  /* 0x2f800000ff0d7424 */ /* 0x000fe200078e00ff */
[----:B------:R-:W-:Y:S01]  /*1340*/  LOP3.LUT R7, R17, R6, RZ, 0x3c, !PT ;  /* 0x0000000611077212 */ /* 0x000fe200078e3cff */
[----:B------:R-:W-:Y:S01]  /*1350*/  IMAD.SHL.U32 R17, R20, 0x2, RZ ;  /* 0x0000000214117824 */ /* 0x000fe200078e00ff */
[----:B------:R-:W-:Y:S02]  /*1360*/  I2FP.F32.U32 R18, R5 ;  /* 0x0000000500127245 */ /* 0x000fe40000201000 */
[----:B------:R-:W-:Y:S01]  /*1370*/  I2FP.F32.U32 R4, R4 ;  /* 0x0000000400047245 */ /* 0x000fe20000201000 */
[----:B------:R-:W-:Y:S02]  /*1380*/  IMAD.SHL.U32 R5, R7, 0x10, RZ ;  /* 0x0000001007057824 */ /* 0x000fe400078e00ff */
[----:B------:R-:W-:-:S03]  /*1390*/  FFMA R18, R18, R13, 1.1641532182693481445e-10 ;  /* 0x2f00000012127423 */ /* 0x000fc6000000000d */
[----:B------:R-:W-:Y:S01]  /*13a0*/  LOP3.LUT R20, R20, R17, R5, 0x96, !PT ;  /* 0x0000001114147212 */ /* 0x000fe200078e9605 */
[----:B------:R-:W-:Y:S01]  /*13b0*/  FFMA R5, R4, R13, 1.1641532182693481445e-10 ;  /* 0x2f00000004057423 */ /* 0x000fe2000000000d */
[----:B------:R-:W-:Y:S01]  /*13c0*/  FMUL R18, R18, R18 ;  /* 0x0000001212127220 */ /* 0x000fe20000400000 */
[----:B------:R-:W-:Y:S02]  /*13d0*/  IADD3 R17, PT, PT, R16, 0x10974f, R15 ;  /* 0x0010974f10117810 */ /* 0x000fe40007ffe00f */
[----:B------:R-:W-:Y:S01]  /*13e0*/  LOP3.LUT R4, R20, R7, RZ, 0x3c, !PT ;  /* 0x0000000714047212 */ /* 0x000fe200078e3cff */
[----:B------:R-:W-:Y:S01]  /*13f0*/  FFMA R15, R5, R5, R18 ;  /* 0x00000005050f7223 */ /* 0x000fe20000000012 */
[----:B------:R-:W-:Y:S02]  /*1400*/  I2FP.F32.U32 R20, R19 ;  /* 0x0000001300147245 */ /* 0x000fe40000201000 */
[----:B------:R-:W-:Y:S01]  /*1410*/  I2FP.F32.U32 R18, R17 ;  /* 0x0000001100127245 */ /* 0x000fe20000201000 */
[----:B------:R-:W-:Y:S01]  /*1420*/  IMAD.SHL.U32 R21, R4, 0x10, RZ ;  /* 0x0000001004157824 */ /* 0x000fe200078e00ff */
[----:B------:R-:W-:Y:S01]  /*1430*/  IADD3 R17, PT, PT, R16, 0x212e9e, R7 ;  /* 0x00212e9e10117810 */ /* 0x000fe20007ffe007 */
[-C--:B------:R-:W-:Y:S01]  /*1440*/  FFMA R20, R20, R13.reuse, 1.1641532182693481445e-10 ;  /* 0x2f00000014147423 */ /* 0x080fe2000000000d */
[----:B------:R-:W-:Y:S01]  /*1450*/  IADD3 R5, PT, PT, R16, 0x1ba6d9, R6 ;  /* 0x001ba6d910057810 */ /* 0x000fe20007ffe006 */
[----:B------:R-:W-:Y:S01]  /*1460*/  FFMA R18, R18, R13, 1.1641532182693481445e-10 ;  /* 0x2f00000012127423 */ /* 0x000fe2000000000d */
[----:B------:R-:W-:-:S02]  /*1470*/  LOP3.LUT R21, R22, R23, R21, 0x96, !PT ;  /* 0x0000001716157212 */ /* 0x000fc400078e9615 */
[----:B------:R-:W-:Y:S01]  /*1480*/  I2FP.F32.U32 R22, R17 ;  /* 0x0000001100167245 */ /* 0x000fe20000201000 */
[----:B------:R-:W-:Y:S01]  /*1490*/  FMUL R17, R20, R20 ;  /* 0x0000001414117220 */ /* 0x000fe20000400000 */
[----:B------:R-:W-:Y:S02]  /*14a0*/  I2FP.F32.U32 R20, R5 ;  /* 0x0000000500147245 */ /* 0x000fe40000201000 */
[----:B------:R-:W-:Y:S01]  /*14b0*/  FSETP.GTU.AND P0, PT, R15, 1, PT ;  /* 0x3f8000000f00780b */ /* 0x000fe20003f0c000 */
[-C--:B------:R-:W-:Y:S01]  /*14c0*/  FFMA R22, R22, R13.reuse, 1.1641532182693481445e-10 ;  /* 0x2f00000016167423 */ /* 0x080fe2000000000d */
[----:B------:R-:W-:Y:S01]  /*14d0*/  LOP3.LUT R5, R21, R4, RZ, 0x3c, !PT ;  /* 0x0000000415057212 */ /* 0x000fe200078e3cff */
[----:B------:R-:W-:Y:S01]  /*14e0*/  FFMA R17, R18, R18, R17 ;  /* 0x0000001212117223 */ /* 0x000fe20000000011 */
[----:B------:R-:W-:Y:S01]  /*14f0*/  FFMA R20, R20, R13, 1.1641532182693481445e-10 ;  /* 0x2f00000014147423 */ /* 0x000fe2000000000d */
[----:B------:R-:W-:Y:S01]  /*1500*/  FMUL R15, R22, R22 ;  /* 0x00000016160f7220 */ /* 0x000fe20000400000 */
[----:B------:R-:W-:Y:S01]  /*1510*/  IADD3 R16, PT, PT, R16, 0x26b663, R4 ;  /* 0x0026b66310107810 */ /* 0x000fe20007ffe004 */
[----:B------:R-:W-:Y:S01]  /*1520*/  IMAD.IADD R18, R5, 0x1, R14 ;  /* 0x0000000105127824 */ /* 0x000fe200078e020e */
[----:B------:R-:W-:Y:S01]  /*1530*/  FSETP.GTU.AND P1, PT, R17, 1, PT ;  /* 0x3f8000001100780b */ /* 0x000fe20003f2c000 */
[----:B------:R-:W-:Y:S01]  /*1540*/  FFMA R15, R20, R20, R15 ;  /* 0x00000014140f7223 */ /* 0x000fe2000000000f */
[----:B------:R-:W-:Y:S01]  /*1550*/  VIADD R17, R10, 0x1 ;  /* 0x000000010a117836 */ /* 0x000fe20000000000 */
[----:B------:R-:W-:-:S02]  /*1560*/  I2FP.F32.U32 R16, R16 ;  /* 0x0000001000107245 */ /* 0x000fc40000201000 */
[----:B------:R-:W-:Y:S01]  /*1570*/  I2FP.F32.U32 R18, R18 ;  /* 0x0000001200127245 */ /* 0x000fe20000201000 */
[----:B------:R-:W-:Y:S01]  /*1580*/  @P0 IMAD.MOV R17, RZ, RZ, R10 ;  /* 0x000000ffff110224 */ /* 0x000fe200078e020a */
[----:B------:R-:W-:Y:S01]  /*1590*/  FSETP.GTU.AND P0, PT, R15, 1, PT ;  /* 0x3f8000000f00780b */ /* 0x000fe20003f0c000 */
[-C--:B------:R-:W-:Y:S02]  /*15a0*/  FFMA R16, R16, R13.reuse, 1.1641532182693481445e-10 ;  /* 0x2f00000010107423 */ /* 0x080fe4000000000d */
[----:B------:R-:W-:Y:S01]  /*15b0*/  FFMA R18, R18, R13, 1.1641532182693481445e-10 ;  /* 0x2f00000012127423 */ /* 0x000fe2000000000d */
[----:B------:R-:W-:Y:S02]  /*15c0*/  VIADD R10, R17, 0x1 ;  /* 0x00000001110a7836 */ /* 0x000fe40000000000 */
[----:B------:R-:W-:Y:S02]  /*15d0*/  @P1 IMAD.MOV R10, RZ, RZ, R17 ;  /* 0x000000ffff0a1224 */ /* 0x000fe400078e0211 */
[----:B------:R-:W-:-:S02]  /*15e0*/  FMUL R13, R18, R18 ;  /* 0x00000012120d7220 */ /* 0x000fc40000400000 */
[----:B------:R-:W-:Y:S02]  /*15f0*/  VIADD R15, R10, 0x1 ;  /* 0x000000010a0f7836 */ /* 0x000fe40000000000 */
[----:B------:R-:W-:Y:S01]  /*1600*/  FFMA R13, R16, R16, R13 ;  /* 0x00000010100d7223 */ /* 0x000fe2000000000d */
[----:B------:R-:W-:Y:S01]  /*1610*/  @P0 IMAD.MOV R15, RZ, RZ, R10 ;  /* 0x000000ffff0f0224 */ /* 0x000fe200078e020a */
[----:B------:R-:W-:-:S03]  /*1620*/  ISETP.NE.AND P0, PT, R11, RZ, PT ;  /* 0x000000ff0b00720c */ /* 0x000fc60003f05270 */
[----:B------:R-:W-:Y:S01]  /*1630*/  FSETP.GTU.AND P1, PT, R13, 1, PT ;  /* 0x3f8000000d00780b */ /* 0x000fe20003f2c000 */
[----:B------:R-:W-:Y:S02]  /*1640*/  VIADD R10, R15, 0x1 ;  /* 0x000000010f0a7836 */ /* 0x000fe40000000000 */
[----:B------:R-:W-:Y:S02]  /*1650*/  IMAD.MOV.U32 R13, RZ, RZ, R14 ;  /* 0x000000ffff0d7224 */ /* 0x000fe400078e000e */
[----:B------:R-:W-:-:S08]  /*1660*/  VIADD R14, R14, 0x2c3e28 ;  /* 0x002c3e280e0e7836 */ /* 0x000fd00000000000 */
[----:B------:R-:W-:Y:S01]  /*1670*/  @P1 IMAD.MOV R10, RZ, RZ, R15 ;  /* 0x000000ffff0a1224 */ /* 0x000fe200078e020f */
[----:B------:R-:W-:Y:S06]  /*1680*/  @P0 BRA `(.L_x_10) ;  /* 0xfffffff800740947 */ /* 0x000fec000383ffff */
[----:B------:R-:W-:-:S07]  /*1690*/  IMAD.MOV.U32 R11, RZ, RZ, R13 ;  /* 0x000000ffff0b7224 */ /* 0x000fce00078e000d */
.L_x_9:
[----:B------:R-:W-:-:S13]  /*16a0*/  ISETP.NE.AND P0, PT, R2, RZ, PT ;  /* 0x000000ff0200720c */ /* 0x000fda0003f05270 */
[----:B------:R-:W-:Y:S05]  /*16b0*/  @!P0 BRA `(.L_x_11) ;  /* 0x00000000009c8947 */ /* 0x000fea0003800000 */
[----:B------:R-:W-:Y:S02]  /*16c0*/  IMAD.MOV.U32 R13, RZ, RZ, R3 ;  /* 0x000000ffff0d7224 */ /* 0x000fe400078e0003 */
[----:B------:R-:W-:Y:S02]  /*16d0*/  VIADD R3, R11, 0xb0f8a ;  /* 0x000b0f8a0b037836 */ /* 0x000fe40000000000 */
[----:B------:R-:W-:Y:S02]  /*16e0*/  IMAD.MOV R2, RZ, RZ, -R2 ;  /* 0x000000ffff027224 */ /* 0x000fe400078e0a02 */
[----:B------:R-:W-:-:S07]  /*16f0*/  IMAD.MOV.U32 R11, RZ, RZ, R6 ;  /* 0x000000ffff0b7224 */ /* 0x000fce00078e0006 */
.L_x_12:
[----:B------:R-:W-:Y:S01]  /*1700*/  SHF.R.U32.HI R6, RZ, 0x2, R13 ;  /* 0x00000002ff067819 */ /* 0x000fe2000001160d */
[----:B------:R-:W-:Y:S01]  /*1710*/  IMAD.SHL.U32 R14, R5, 0x10, RZ ;  /* 0x00000010050e7824 */ /* 0x000fe200078e00ff */
[----:B------:R-:W-:Y:S01]  /*1720*/  SHF.R.U32.HI R16, RZ, 0x2, R11 ;  /* 0x00000002ff107819 */ /* 0x000fe2000001160b */
[----:B------:R-:W-:Y:S01]  /*1730*/  VIADD R2, R2, 0x1 ;  /* 0x0000000102027836 */ /* 0x000fe20000000000 */
[----:B------:R-:W-:Y:S01]  /*1740*/  LOP3.LUT R6, R6, R13, RZ, 0x3c, !PT ;  /* 0x0000000d06067212 */ /* 0x000fe200078e3cff */
[----:B------:R-:W-:Y:S01]  /*1750*/  VIADD R15, R10, 0x1 ;  /* 0x000000010a0f7836 */ /* 0x000fe20000000000 */
[----:B------:R-:W-:Y:S02]  /*1760*/  LOP3.LUT R16, R16, R11, RZ, 0x3c, !PT ;  /* 0x0000000b10107212 */ /* 0x000fe400078e3cff */
[----:B------:R-:W-:Y:S01]  /*1770*/  ISETP.NE.AND P1, PT, R2, RZ, PT ;  /* 0x000000ff0200720c */ /* 0x000fe20003f25270 */
[----:B------:R-:W-:-:S05]  /*1780*/  IMAD.SHL.U32 R13, R6, 0x2, RZ ;  /* 0x00000002060d7824 */ /* 0x000fca00078e00ff */
[----:B------:R-:W-:Y:S01]  /*1790*/  LOP3.LUT R14, R6, R13, R14, 0x96, !PT ;  /* 0x0000000d060e7212 */ /* 0x000fe200078e960e */
[----:B------:R-:W-:Y:S02]  /*17a0*/  IMAD.MOV.U32 R6, RZ, RZ, R4 ;  /* 0x000000ffff067224 */ /* 0x000fe400078e0004 */
[----:B------:R-:W-:Y:S01]  /*17b0*/  IMAD.SHL.U32 R13, R16, 0x2, RZ ;  /* 0x00000002100d7824 */ /* 0x000fe200078e00ff */
[----:B------:R-:W-:-:S05]  /*17c0*/  LOP3.LUT R4, R14, R5, RZ, 0x3c, !PT ;  /* 0x000000050e047212 */ /* 0x000fca00078e3cff */
[----:B------:R-:W-:-:S05]  /*17d0*/  IMAD.SHL.U32 R11, R4, 0x10, RZ ;  /* 0x00000010040b7824 */ /* 0x000fca00078e00ff */
[----:B------:R-:W-:Y:S01]  /*17e0*/  LOP3.LUT R11, R16, R13, R11, 0x96, !PT ;  /* 0x0000000d100b7212 */ /* 0x000fe200078e960b */
[----:B------:R-:W-:-:S03]  /*17f0*/  IMAD.MOV.U32 R16, RZ, RZ, 0x2f800000 ;  /* 0x2f800000ff107424 */ /* 0x000fc600078e00ff */
[----:B------:R-:W-:Y:S02]  /*1800*/  LOP3.LUT R14, R11, R4, RZ, 0x3c, !PT ;  /* 0x000000040b0e7212 */ /* 0x000fe400078e3cff */
[----:B------:R-:W-:-:S03]  /*1810*/  IADD3 R11, PT, PT, R3, -0x587c5, R4 ;  /* 0xfffa783b030b7810 */ /* 0x000fc60007ffe004 */
[----:B------:R-:W-:Y:S01]  /*1820*/  IMAD.IADD R13, R14, 0x1, R3 ;  /* 0x000000010e0d7824 */ /* 0x000fe200078e0203 */
[----:B------:R-:W-:Y:S01]  /*1830*/  I2FP.F32.U32 R11, R11 ;  /* 0x0000000b000b7245 */ /* 0x000fe20000201000 */
[----:B------:R-:W-:-:S03]  /*1840*/  VIADD R3, R3, 0xb0f8a ;  /* 0x000b0f8a03037836 */ /* 0x000fc60000000000 */
[----:B------:R-:W-:Y:S01]  /*1850*/  I2FP.F32.U32 R13, R13 ;  /* 0x0000000d000d7245 */ /* 0x000fe20000201000 */
[----:B------:R-:W-:-:S04]  /*1860*/  FFMA R11, R11, R16, 1.1641532182693481445e-10 ;  /* 0x2f0000000b0b7423 */ /* 0x000fc80000000010 */
[----:B------:R-:W-:-:S04]  /*1870*/  FFMA R13, R13, R16, 1.1641532182693481445e-10 ;  /* 0x2f0000000d0d7423 */ /* 0x000fc80000000010 */
[----:B------:R-:W-:Y:S01]  /*1880*/  FMUL R16, R13, R13 ;  /* 0x0000000d0d107220 */ /* 0x000fe20000400000 */
[----:B------:R-:W-:Y:S02]  /*1890*/  IMAD.MOV.U32 R13, RZ, RZ, R7 ;  /* 0x000000ffff0d7224 */ /* 0x000fe400078e0007 */
[----:B------:R-:W-:Y:S02]  /*18a0*/  IMAD.MOV.U32 R7, RZ, RZ, R5 ;  /* 0x000000ffff077224 */ /* 0x000fe400078e0005 */
[----:B------:R-:W-:Y:S01]  /*18b0*/  FFMA R16, R11, R11, R16 ;  /* 0x0000000b0b107223 */ /* 0x000fe20000000010 */
[----:B------:R-:W-:Y:S02]  /*18c0*/  IMAD.MOV.U32 R11, RZ, RZ, R6 ;  /* 0x000000ffff0b7224 */ /* 0x000fe400078e0006 */
[----:B------:R-:W-:Y:S02]  /*18d0*/  IMAD.MOV.U32 R5, RZ, RZ, R14 ;  /* 0x000000ffff057224 */ /* 0x000fe400078e000e */
[----:B------:R-:W-:-:S13]  /*18e0*/  FSETP.GTU.AND P0, PT, R16, 1, PT ;  /* 0x3f8000001000780b */ /* 0x000fda0003f0c000 */
[----:B------:R-:W-:-:S04]  /*18f0*/  @P0 IMAD.MOV R15, RZ, RZ, R10 ;  /* 0x000000ffff0f0224 */ /* 0x000fc800078e020a */
[----:B------:R-:W-:Y:S01]  /*1900*/  IMAD.MOV.U32 R10, RZ, RZ, R15 ;  /* 0x000000ffff0a7224 */ /* 0x000fe200078e000f */
[----:B------:R-:W-:Y:S06]  /*1910*/  @P1 BRA `(.L_x_12) ;  /* 0xfffffffc00781947 */ /* 0x000fec000383ffff */
[----:B------:R-:W-:-:S07]  /*1920*/  IMAD.MOV.U32 R3, RZ, RZ, R13 ;  /* 0x000000ffff037224 */ /* 0x000fce00078e000d */
.L_x_11:
[----:B------:R-:W-:Y:S01]  /*1930*/  IMAD.MOV.U32 R11, RZ, RZ, 0x4172c5ab ;  /* 0x4172c5abff0b7424 */ /* 0x000fe200078e00ff */
[----:B------:R1:W-:Y:S01]  /*1940*/  STG.E.64 desc[UR4][R8.64+0x8], R6 ;  /* 0x0000080608007986 */ /* 0x0003e2000c101b04 */
[----:B------:R-:W-:Y:S02]  /*1950*/  I2FP.F32.U32 R10, R10 ;  /* 0x0000000a000a7245 */ /* 0x000fe40000201000 */
[----:B------:R-:W-:Y:S01]  /*1960*/  IMAD R2, R0, 0xb0f8a, R11 ;  /* 0x000b0f8a00027824 */ /* 0x000fe200078e020b */
[----:B------:R1:W-:Y:S02]  /*1970*/  STG.E.64 desc[UR4][R8.64+0x10], R4 ;  /* 0x0000100408007986 */ /* 0x0003e4000c101b04 */
[----:B------:R-:W-:Y:S02]  /*1980*/  FMUL R11, R10, 4 ;  /* 0x408000000a0b7820 */ /* 0x000fe40000400000 */
[----:B------:R1:W-:Y:S05]  /*1990*/  STG.E.64 desc[UR4][R8.64], R2 ;  /* 0x0000000208007986 */ /* 0x0003ea000c101b04 */
.L_x_8:
[----:B-1----:R-:W-:Y:S01]  /*19a0*/  I2FP.F32.S32 R4, R0 ;  /* 0x0000000000047245 */ /* 0x002fe20000201400 */
[----:B------:R-:W-:Y:S03]  /*19b0*/  BSSY.RECONVERGENT B0, `(.L_x_13) ;  /* 0x000000d000007945 */ /* 0x000fe60003800200 */
[----:B------:R-:W1:Y:S08]  /*19c0*/  MUFU.RCP R3, R4 ;  /* 0x0000000400037308 */ /* 0x000e700000001000 */
[----:B------:R-:W2:Y:S01]  /*19d0*/  FCHK P0, R11, R4 ;  /* 0x000000040b007302 */ /* 0x000ea20000000000 */
[----:B-1----:R-:W-:-:S04]  /*19e0*/  FFMA R0, -R4, R3, 1 ;  /* 0x3f80000004007423 */ /* 0x002fc80000000103 */
[----:B------:R-:W-:-:S04]  /*19f0*/  FFMA R0, R3, R0, R3 ;  /* 0x0000000003007223 */ /* 0x000fc80000000003 */
[----:B------:R-:W-:-:S04]  /*1a00*/  FFMA R3, R0, R11, RZ ;  /* 0x0000000b00037223 */ /* 0x000fc800000000ff */
[----:B------:R-:W-:-:S04]  /*1a10*/  FFMA R2, -R4, R3, R11 ;  /* 0x0000000304027223 */ /* 0x000fc8000000010b */
[----:B------:R-:W-:Y:S01]  /*1a20*/  FFMA R5, R0, R2, R3 ;  /* 0x0000000200057223 */ /* 0x000fe20000000003 */
[----:B--2---:R-:W-:Y:S06]  /*1a30*/  @!P0 BRA `(.L_x_14) ;  /* 0x0000000000108947 */ /* 0x004fec0003800000 */
[----:B------:R-:W-:Y:S01]  /*1a40*/  IMAD.MOV.U32 R3, RZ, RZ, R11 ;  /* 0x000000ffff037224 */ /* 0x000fe200078e000b */
[----:B------:R-:W-:-:S07]  /*1a50*/  MOV R2, 0x1a70 ;  /* 0x00001a7000027802 */ /* 0x000fce0000000f00 */
[----:B0-----:R-:W-:Y:S05]  /*1a60*/  CALL.REL.NOINC `($__internal_0_$__cuda_sm3x_div_rn_noftz_f32_slowpath) ;  /* 0x00000000001c7944 */ /* 0x001fea0003c00000 */
[----:B------:R-:W-:-:S07]  /*1a70*/  IMAD.MOV.U32 R5, RZ, RZ, R0 ;  /* 0x000000ffff057224 */ /* 0x000fce00078e0000 */
.L_x_14:
[----:B------:R-:W-:Y:S05]  /*1a80*/  BSYNC.RECONVERGENT B0 ;  /* 0x0000000000007941 */ /* 0x000fea0003800200 */
.L_x_13:
[----:B------:R-:W1:Y:S02]  /*1a90*/  LDCU.64 UR6, c[0x0][0x380] ;  /* 0x00007000ff0677ac */ /* 0x000e640008000a00 */
[----:B-1----:R-:W-:-:S04]  /*1aa0*/  LEA R2, P0, R12, UR6, 0x2 ;  /* 0x000000060c027c11 */ /* 0x002fc8000f8010ff */
[----:B------:R-:W-:-:S05]  /*1ab0*/  LEA.HI.X R3, R12, UR7, RZ, 0x2, P0 ;  /* 0x000000070c037c11 */ /* 0x000fca00080f14ff */
[----:B------:R-:W-:Y:S01]  /*1ac0*/  STG.E desc[UR4][R2.64], R5 ;  /* 0x0000000502007986 */ /* 0x000fe2000c101904 */
[----:B------:R-:W-:Y:S05]  /*1ad0*/  EXIT ;  /* 0x000000000000794d */ /* 0x000fea0003800000 */
        .weak           $__internal_0_$__cuda_sm3x_div_rn_noftz_f32_slowpath
        .type           $__internal_0_$__cuda_sm3x_div_rn_noftz_f32_slowpath,@function
        .size           $__internal_0_$__cuda_sm3x_div_rn_noftz_f32_slowpath,(.L_x_27 - $__internal_0_$__cuda_sm3x_div_rn_noftz_f32_slowpath)
$__internal_0_$__cuda_sm3x_div_rn_noftz_f32_slowpath:
[----:B------:R-:W-:Y:S01]  /*1ae0*/  SHF.R.U32.HI R5, RZ, 0x17, R4 ;  /* 0x00000017ff057819 */ /* 0x000fe20000011604 */
[----:B------:R-:W-:Y:S01]  /*1af0*/  BSSY.RECONVERGENT B1, `(.L_x_15) ;  /* 0x0000063000017945 */ /* 0x000fe20003800200 */
[----:B------:R-:W-:Y:S02]  /*1b00*/  SHF.R.U32.HI R0, RZ, 0x17, R3 ;  /* 0x00000017ff007819 */ /* 0x000fe40000011603 */
[----:B------:R-:W-:Y:S02]  /*1b10*/  LOP3.LUT R5, R5, 0xff, RZ, 0xc0, !PT ;  /* 0x000000ff05057812 */ /* 0x000fe400078ec0ff */
[----:B------:R-:W-:-:S03]  /*1b20*/  LOP3.LUT R10, R0, 0xff, RZ, 0xc0, !PT ;  /* 0x000000ff000a7812 */ /* 0x000fc600078ec0ff */
[----:B------:R-:W-:Y:S02]  /*1b30*/  VIADD R7, R5, 0xffffffff ;  /* 0xffffffff05077836 */ /* 0x000fe40000000000 */
[----:B------:R-:W-:-:S03]  /*1b40*/  VIADD R8, R10, 0xffffffff ;  /* 0xffffffff0a087836 */ /* 0x000fc60000000000 */
[----:B------:R-:W-:-:S04]  /*1b50*/  ISETP.GT.U32.AND P0, PT, R7, 0xfd, PT ;  /* 0x000000fd0700780c */ /* 0x000fc80003f04070 */
[----:B------:R-:W-:-:S13]  /*1b60*/  ISETP.GT.U32.OR P0, PT, R8, 0xfd, P0 ;  /* 0x000000fd0800780c */ /* 0x000fda0000704470 */
[----:B------:R-:W-:Y:S01]  /*1b70*/  @!P0 IMAD.MOV.U32 R6, RZ, RZ, RZ ;  /* 0x000000ffff068224 */ /* 0x000fe200078e00ff */
[----:B------:R-:W-:Y:S06]  /*1b80*/  @!P0 BRA `(.L_x_16) ;  /* 0x0000000000608947 */ /* 0x000fec0003800000 */
[----:B------:R-:W-:Y:S01]  /*1b90*/  FSETP.GTU.FTZ.AND P0, PT, |R3|, +INF , PT ;  /* 0x7f8000000300780b */ /* 0x000fe20003f1c200 */
[----:B------:R-:W-:Y:S01]  /*1ba0*/  IMAD.MOV.U32 R0, RZ, RZ, R4 ;  /* 0x000000ffff007224 */ /* 0x000fe200078e0004 */
[----:B------:R-:W-:-:S04]  /*1bb0*/  FSETP.GTU.FTZ.AND P1, PT, |R4|, +INF , PT ;  /* 0x7f8000000400780b */ /* 0x000fc80003f3c200 */
[----:B------:R-:W-:-:S13]  /*1bc0*/  PLOP3.LUT P0, PT, P0, P1, PT, 0xf8, 0x8f ;  /* 0x00000000008f781c */ /* 0x000fda0000703f70 */
[----:B------:R-:W-:Y:S05]  /*1bd0*/  @P0 BRA `(.L_x_17) ;  /* 0x00000004004c0947 */ /* 0x000fea0003800000 */
[----:B------:R-:W-:-:S13]  /*1be0*/  LOP3.LUT P0, RZ, R4, 0x7fffffff, R3, 0xc8, !PT ;  /* 0x7fffffff04ff7812 */ /* 0x000fda000780c803 */
[----:B------:R-:W-:Y:S05]  /*1bf0*/  @!P0 BRA `(.L_x_18) ;  /* 0x00000004003c8947 */ /* 0x000fea0003800000 */
[C---:B------:R-:W-:Y:S02]  /*1c00*/  FSETP.NEU.FTZ.AND P1, PT, |R3|.reuse, +INF , PT ;  /* 0x7f8000000300780b */ /* 0x040fe40003f3d200 */
[----:B------:R-:W-:Y:S02]  /*1c10*/  FSETP.NEU.FTZ.AND P0, PT, |R0|, +INF , PT ;  /* 0x7f8000000000780b */ /* 0x000fe40003f1d200 */
[----:B------:R-:W-:-:S11]  /*1c20*/  FSETP.NEU.FTZ.AND P2, PT, |R3|, +INF , PT ;  /* 0x7f8000000300780b */ /* 0x000fd60003f5d200 */
[----:B------:R-:W-:Y:S05]  /*1c30*/  @!P0 BRA !P1, `(.L_x_18) ;  /* 0x00000004002c8947 */ /* 0x000fea0004800000 */
[----:B------:R-:W-:-:S04]  /*1c40*/  LOP3.LUT P1, RZ, R3, 0x7fffffff, RZ, 0xc0, !PT ;  /* 0x7fffffff03ff7812 */ /* 0x000fc8000782c0ff */
[----:B------:R-:W-:-:S13]  /*1c50*/  PLOP3.LUT P0, PT, P0, P1, PT, 0x2f, 0xf2 ;  /* 0x0000000000f2781c */ /* 0x000fda0000702577 */
[----:B------:R-:W-:Y:S05]  /*1c60*/  @P0 BRA `(.L_x_19) ;  /* 0x0000000400180947 */ /* 0x000fea0003800000 */
[----:B------:R-:W-:-:S04]  /*1c70*/  LOP3.LUT P0, RZ, R4, 0x7fffffff, RZ, 0xc0, !PT ;  /* 0x7fffffff04ff7812 */ /* 0x000fc8000780c0ff */
[----:B------:R-:W-:-:S13]  /*1c80*/  PLOP3.LUT P0, PT, P2, P0, PT, 0x2f, 0xf2 ;  /* 0x0000000000f2781c */ /* 0x000fda0001700577 */
[----:B------:R-:W-:Y:S05]  /*1c90*/  @P0 BRA `(.L_x_20) ;  /* 0x0000000400000947 */ /* 0x000fea0003800000 */
[----:B------:R-:W-:Y:S02]  /*1ca0*/  ISETP.GE.AND P0, PT, R8, RZ, PT ;  /* 0x000000ff0800720c */ /* 0x000fe40003f06270 */
[----:B------:R-:W-:-:S11]  /*1cb0*/  ISETP.GE.AND P1, PT, R7, RZ, PT ;  /* 0x000000ff0700720c */ /* 0x000fd60003f26270 */
[----:B------:R-:W-:Y:S02]  /*1cc0*/  @P0 IMAD.MOV.U32 R6, RZ, RZ, RZ ;  /* 0x000000ffff060224 */ /* 0x000fe400078e00ff */
[----:B------:R-:W-:Y:S01]  /*1cd0*/  @!P0 FFMA R3, R3, 1.84467440737095516160e+19, RZ ;  /* 0x5f80000003038823 */ /* 0x000fe200000000ff */
[----:B------:R-:W-:Y:S02]  /*1ce0*/  @!P0 IMAD.MOV.U32 R6, RZ, RZ, -0x40 ;  /* 0xffffffc0ff068424 */ /* 0x000fe400078e00ff */
[----:B------:R-:W-:Y:S02]  /*1cf0*/  @!P1 FFMA R4, R0, 1.84467440737095516160e+19, RZ ;  /* 0x5f80000000049823 */ /* 0x000fe400000000ff */
[----:B------:R-:W-:-:S07]  /*1d00*/  @!P1 VIADD R6, R6, 0x40 ;  /* 0x0000004006069836 */ /* 0x000fce0000000000 */
.L_x_16:
[----:B------:R-:W-:Y:S01]  /*1d10*/  LEA R7, R5, 0xc0800000, 0x17 ;  /* 0xc080000005077811 */ /* 0x000fe200078eb8ff */
[----:B------:R-:W-:Y:S04]  /*1d20*/  BSSY.RECONVERGENT B2, `(.L_x_21) ;  /* 0x0000036000027945 */ /* 0x000fe80003800200 */
[----:B------:R-:W-:Y:S02]  /*1d30*/  IMAD.IADD R7, R4, 0x1, -R7 ;  /* 0x0000000104077824 */ /* 0x000fe400078e0a07 */
[----:B------:R-:W-:Y:S02]  /*1d40*/  VIADD R4, R10, 0xffffff81 ;  /* 0xffffff810a047836 */ /* 0x000fe40000000000 */
[----:B------:R-:W0:Y:S01]  /*1d50*/  MUFU.RCP R8, R7 ;  /* 0x0000000700087308 */ /* 0x000e220000001000 */
[----:B------:R-:W-:Y:S01]  /*1d60*/  FADD.FTZ R9, -R7, -RZ ;  /* 0x800000ff07097221 */ /* 0x000fe20000010100 */
[C---:B------:R-:W-:Y:S01]  /*1d70*/  IMAD R0, R4.reuse, -0x800000, R3 ;  /* 0xff80000004007824 */ /* 0x040fe200078e0203 */
[----:B------:R-:W-:-:S05]  /*1d80*/  IADD3 R5, PT, PT, R4, 0x7f, -R5 ;  /* 0x0000007f04057810 */ /* 0x000fca0007ffe805 */
[----:B------:R-:W-:Y:S02]  /*1d90*/  IMAD.IADD R5, R5, 0x1, R6 ;  /* 0x0000000105057824 */ /* 0x000fe400078e0206 */
[----:B0-----:R-:W-:-:S04]  /*1da0*/  FFMA R11, R8, R9, 1 ;  /* 0x3f800000080b7423 */ /* 0x001fc80000000009 */
[----:B------:R-:W-:-:S04]  /*1db0*/  FFMA R10, R8, R11, R8 ;  /* 0x0000000b080a7223 */ /* 0x000fc80000000008 */
[----:B------:R-:W-:-:S04]  /*1dc0*/  FFMA R3, R0, R10, RZ ;  /* 0x0000000a00037223 */ /* 0x000fc800000000ff */
[----:B------:R-:W-:-:S04]  /*1dd0*/  FFMA R8, R9, R3, R0 ;  /* 0x0000000309087223 */ /* 0x000fc80000000000 */
[----:B------:R-:W-:-:S04]  /*1de0*/  FFMA R11, R10, R8, R3 ;  /* 0x000000080a0b7223 */ /* 0x000fc80000000003 */
[----:B------:R-:W-:-:S04]  /*1df0*/  FFMA R8, R9, R11, R0 ;  /* 0x0000000b09087223 */ /* 0x000fc80000000000 */
[----:B------:R-:W-:-:S05]  /*1e00*/  FFMA R0, R10, R8, R11 ;  /* 0x000000080a007223 */ /* 0x000fca000000000b */
[----:B------:R-:W-:-:S04]  /*1e10*/  SHF.R.U32.HI R3, RZ, 0x17, R0 ;  /* 0x00000017ff037819 */ /* 0x000fc80000011600 */
[----:B------:R-:W-:-:S05]  /*1e20*/  LOP3.LUT R3, R3, 0xff, RZ, 0xc0, !PT ;  /* 0x000000ff03037812 */ /* 0x000fca00078ec0ff */
[----:B------:R-:W-:-:S04]  /*1e30*/  IMAD.IADD R7, R3, 0x1, R5 ;  /* 0x0000000103077824 */ /* 0x000fc800078e0205 */
[----:B------:R-:W-:-:S05]  /*1e40*/  VIADD R3, R7, 0xffffffff ;  /* 0xffffffff07037836 */ /* 0x000fca0000000000 */
[----:B------:R-:W-:-:S13]  /*1e50*/  ISETP.GE.U32.AND P0, PT, R3, 0xfe, PT ;  /* 0x000000fe0300780c */ /* 0x000fda0003f06070 */
[----:B------:R-:W-:Y:S05]  /*1e60*/  @!P0 BRA `(.L_x_22) ;  /* 0x0000000000808947 */ /* 0x000fea0003800000 */
[----:B------:R-:W-:-:S13]  /*1e70*/  ISETP.GT.AND P0, PT, R7, 0xfe, PT ;  /* 0x000000fe0700780c */ /* 0x000fda0003f04270 */
[----:B------:R-:W-:Y:S05]  /*1e80*/  @P0 BRA `(.L_x_23) ;  /* 0x00000000006c0947 */ /* 0x000fea0003800000 */
[----:B------:R-:W-:-:S13]  /*1e90*/  ISETP.GE.AND P0, PT, R7, 0x1, PT ;  /* 0x000000010700780c */ /* 0x000fda0003f06270 */
[----:B------:R-:W-:Y:S05]  /*1ea0*/  @P0 BRA `(.L_x_24) ;  /* 0x0000000000740947 */ /* 0x000fea0003800000 */
[----:B------:R-:W-:Y:S02]  /*1eb0*/  ISETP.GE.AND P0, PT, R7, -0x18, PT ;  /* 0xffffffe80700780c */ /* 0x000fe40003f06270 */
[----:B------:R-:W-:-:S11]  /*1ec0*/  LOP3.LUT R0, R0, 0x80000000, RZ, 0xc0, !PT ;  /* 0x8000000000007812 */ /* 0x000fd600078ec0ff */
[----:B------:R-:W-:Y:S05]  /*1ed0*/  @!P0 BRA `(.L_x_24) ;  /* 0x0000000000688947 */ /* 0x000fea0003800000 */
[CCC-:B------:R-:W-:Y:S01]  /*1ee0*/  FFMA.RZ R3, R10.reuse, R8.reuse, R11.reuse ;  /* 0x000000080a037223 */ /* 0x1c0fe2000000c00b */
[C---:B------:R-:W-:Y:S02]  /*1ef0*/  VIADD R6, R7.reuse, 0x20 ;  /* 0x0000002007067836 */ /* 0x040fe40000000000 */
[CCC-:B------:R-:W-:Y:S01]  /*1f00*/  FFMA.RM R4, R10.reuse, R8.reuse, R11.reuse ;  /* 0x000000080a047223 */ /* 0x1c0fe2000000400b */
[----:B------:R-:W-:Y:S02]  /*1f10*/  ISETP.NE.AND P2, PT, R7, RZ, PT ;  /* 0x000000ff0700720c */ /* 0x000fe40003f45270 */
[----:B------:R-:W-:Y:S01]  /*1f20*/  LOP3.LUT R5, R3, 0x7fffff, RZ, 0xc0, !PT ;  /* 0x007fffff03057812 */ /* 0x000fe200078ec0ff */
[----:B------:R-:W-:Y:S01]  /*1f30*/  FFMA.RP R3, R10, R8, R11 ;  /* 0x000000080a037223 */ /* 0x000fe2000000800b */
[----:B------:R-:W-:Y:S01]  /*1f40*/  ISETP.NE.AND P1, PT, R7, RZ, PT ;  /* 0x000000ff0700720c */ /* 0x000fe20003f25270 */
[----:B------:R-:W-:Y:S01]  /*1f50*/  IMAD.MOV R7, RZ, RZ, -R7 ;  /* 0x000000ffff077224 */ /* 0x000fe200078e0a07 */
[----:B------:R-:W-:-:S02]  /*1f60*/  LOP3.LUT R5, R5, 0x800000, RZ, 0xfc, !PT ;  /* 0x0080000005057812 */ /* 0x000fc400078efcff */
[----:B------:R-:W-:Y:S02]  /*1f70*/  FSETP.NEU.FTZ.AND P0, PT, R3, R4, PT ;  /* 0x000000040300720b */ /* 0x000fe40003f1d000 */
[----:B------:R-:W-:Y:S02]  /*1f80*/  SHF.L.U32 R6, R5, R6, RZ ;  /* 0x0000000605067219 */ /* 0x000fe400000006ff */
[----:B------:R-:W-:Y:S02]  /*1f90*/  SEL R4, R7, RZ, P2 ;  /* 0x000000ff07047207 */ /* 0x000fe40001000000 */
[----:B------:R-:W-:Y:S02]  /*1fa0*/  ISETP.NE.AND P1, PT, R6, RZ, P1 ;  /* 0x000000ff0600720c */ /* 0x000fe40000f25270 */
[----:B------:R-:W-:Y:S02]  /*1fb0*/  SHF.R.U32.HI R4, RZ, R4, R5 ;  /* 0x00000004ff047219 */ /* 0x000fe40000011605 */
[----:B------:R-:W-:-:S02]  /*1fc0*/  PLOP3.LUT P0, PT, P0, P1, PT, 0xf8, 0x8f ;  /* 0x00000000008f781c */ /* 0x000fc40000703f70 */
[----:B------:R-:W-:Y:S02]  /*1fd0*/  SHF.R.U32.HI R6, RZ, 0x1, R4 ;  /* 0x00000001ff067819 */ /* 0x000fe40000011604 */
[----:B------:R-:W-:-:S04]  /*1fe0*/  SEL R3, RZ, 0x1, !P0 ;  /* 0x00000001ff037807 */ /* 0x000fc80004000000 */
[----:B------:R-:W-:-:S04]  /*1ff0*/  LOP3.LUT R3, R3, 0x1, R6, 0xf8, !PT ;  /* 0x0000000103037812 */ /* 0x000fc800078ef806 */
[----:B------:R-:W-:-:S05]  /*2000*/  LOP3.LUT R3, R3, R4, RZ, 0xc0, !PT ;  /* 0x0000000403037212 */ /* 0x000fca00078ec0ff */
[----:B------:R-:W-:-:S05]  /*2010*/  IMAD.IADD R3, R6, 0x1, R3 ;  /* 0x0000000106037824 */ /* 0x000fca00078e0203 */
[----:B------:R-:W-:Y:S01]  /*2020*/  LOP3.LUT R0, R3, R0, RZ, 0xfc, !PT ;  /* 0x0000000003007212 */ /* 0x000fe200078efcff */
[----:B------:R-:W-:Y:S06]  /*2030*/  BRA `(.L_x_24) ;  /* 0x0000000000107947 */ /* 0x000fec0003800000 */
.L_x_23:
[----:B------:R-:W-:-:S04]  /*2040*/  LOP3.LUT R0, R0, 0x80000000, RZ, 0xc0, !PT ;  /* 0x8000000000007812 */ /* 0x000fc800078ec0ff */
[----:B------:R-:W-:Y:S01]  /*2050*/  LOP3.LUT R0, R0, 0x7f800000, RZ, 0xfc, !PT ;  /* 0x7f80000000007812 */ /* 0x000fe200078efcff */
[----:B------:R-:W-:Y:S06]  /*2060*/  BRA `(.L_x_24) ;  /* 0x0000000000047947 */ /* 0x000fec0003800000 */
.L_x_22:
[----:B------:R-:W-:-:S07]  /*2070*/  IMAD R0, R5, 0x800000, R0 ;  /* 0x0080000005007824 */ /* 0x000fce00078e0200 */
.L_x_24:
[----:B------:R-:W-:Y:S05]  /*2080*/  BSYNC.RECONVERGENT B2 ;  /* 0x0000000000027941 */ /* 0x000fea0003800200 */
.L_x_21:
[----:B------:R-:W-:Y:S05]  /*2090*/  BRA `(.L_x_25) ;  /* 0x0000000000207947 */ /* 0x000fea0003800000 */
.L_x_20:
[----:B------:R-:W-:-:S04]  /*20a0*/  LOP3.LUT R0, R4, 0x80000000, R3, 0x48, !PT ;  /* 0x8000000004007812 */ /* 0x000fc800078e4803 */
[----:B------:R-:W-:Y:S01]  /*20b0*/  LOP3.LUT R0, R0, 0x7f800000, RZ, 0xfc, !PT ;  /* 0x7f80000000007812 */ /* 0x000fe200078efcff */
[----:B------:R-:W-:Y:S06]  /*20c0*/  BRA `(.L_x_25) ;  /* 0x0000000000147947 */ /* 0x000fec0003800000 */
.L_x_19:
[----:B------:R-:W-:Y:S01]  /*20d0*/  LOP3.LUT R0, R4, 0x80000000, R3, 0x48, !PT ;  /* 0x8000000004007812 */ /* 0x000fe200078e4803 */
[----:B------:R-:W-:Y:S06]  /*20e0*/  BRA `(.L_x_25) ;  /* 0x00000000000c7947 */ /* 0x000fec0003800000 */
.L_x_18:
[----:B------:R-:W0:Y:S01]  /*20f0*/  MUFU.RSQ R0, -QNAN ;  /* 0xffc0000000007908 */ /* 0x000e220000001400 */
[----:B------:R-:W-:Y:S05]  /*2100*/  BRA `(.L_x_25) ;  /* 0x0000000000047947 */ /* 0x000fea0003800000 */
.L_x_17:
[----:B------:R-:W-:-:S07]  /*2110*/  FADD.FTZ R0, R3, R0 ;  /* 0x0000000003007221 */ /* 0x000fce0000010000 */
.L_x_25:
[----:B------:R-:W-:Y:S05]  /*2120*/  BSYNC.RECONVERGENT B1 ;  /* 0x0000000000017941 */ /* 0x000fea0003800200 */
.L_x_15:
[----:B------:R-:W-:-:S04]  /*2130*/  IMAD.MOV.U32 R3, RZ, RZ, 0x0 ;  /* 0x00000000ff037424 */ /* 0x000fc800078e00ff */
[----:B0-----:R-:W-:Y:S05]  /*2140*/  RET.REL.NODEC R2 `(_Z15Monte_Carlo_GPUPfP17curandStateXORWOWi) ;  /* 0xffffffdc02ac7950 */ /* 0x001fea0003c3ffff */
.L_x_26:
[----:B------:R-:W-:-:S00]  /*2150*/  BRA `(.L_x_26) ;  /* 0xfffffffc00fc7947 */ /* 0x000fc0000383ffff */
[----:B------:R-:W-:-:S00]  /*2160*/  NOP ;  /* 0x0000000000007918 */ /* 0x000fc00000000000 */
        /* <DEDUP_REMOVED lines=9> */
.L_x_27:


//--------------------- .nv.global.init           --------------------------
	.section	.nv.global.init,"aw",@progbits
	.align	4
.nv.global.init:
	.type		mrg32k3aM1SubSeq,@object
	.size		mrg32k3aM1SubSeq,(mrg32k3aM2SubSeq - mrg32k3aM1SubSeq)
mrg32k3aM1SubSeq:
        /*0000*/ 	.byte	0x0b, 0xcc, 0xee, 0x04, 0x73, 0x29, 0x8b, 0x6f, 0xf6, 0x53, 0x03, 0xf6, 0x23, 0xf6, 0xea, 0xda
        /* <DEDUP_REMOVED lines=125> */
	.type		mrg32k3aM2SubSeq,@object
	.size		mrg32k3aM2SubSeq,(mrg32k3aM1 - mrg32k3aM2SubSeq)
mrg32k3aM2SubSeq:
        /* <DEDUP_REMOVED lines=126> */
	.type		mrg32k3aM1,@object
	.size		mrg32k3aM1,(mrg32k3aM1Seq - mrg32k3aM1)
mrg32k3aM1:
        /* <DEDUP_REMOVED lines=144> */
	.type		mrg32k3aM1Seq,@object
	.size		mrg32k3aM1Seq,(mrg32k3aM2 - mrg32k3aM1Seq)
mrg32k3aM1Seq:
        /* <DEDUP_REMOVED lines=144> */
	.type		mrg32k3aM2,@object
	.size		mrg32k3aM2,(mrg32k3aM2Seq - mrg32k3aM2)
mrg32k3aM2:
        /* <DEDUP_REMOVED lines=144> */
	.type		mrg32k3aM2Seq,@object
	.size		mrg32k3aM2Seq,(precalc_xorwow_matrix - mrg32k3aM2Seq)
mrg32k3aM2Seq:
        /* <DEDUP_REMOVED lines=144> */
	.type		precalc_xorwow_matrix,@object
	.size		precalc_xorwow_matrix,(precalc_xorwow_offset_matrix - precalc_xorwow_matrix)
precalc_xorwow_matrix:
        /* <DEDUP_REMOVED lines=6400> */
	.type		precalc_xorwow_offset_matrix,@object
	.size		precalc_xorwow_offset_matrix,(.L_1 - precalc_xorwow_offset_matrix)
precalc_xorwow_offset_matrix:
        /* <DEDUP_REMOVED lines=6400> */
.L_1:


//--------------------- .nv.shared.reserved.0     --------------------------
	.section	.nv.shared.reserved.0,"aw",@nobits
	.weak		__nv_reservedSMEM_offset_0_alias
	.size		__nv_reservedSMEM_offset_0_alias, 0, 64
	.other		__nv_reservedSMEM_offset_0_alias,@"STO_CUDA_RESERVED_SHARED STV_DEFAULT"
__nv_reservedSMEM_offset_0_alias:
	.zero		0
	.zero		64


//--------------------- .nv.constant0._Z15Monte_Carlo_GPUPfP17curandStateXORWOWi --------------------------
	.section	.nv.constant0._Z15Monte_Carlo_GPUPfP17curandStateXORWOWi,"a",@progbits
	.sectionflags	@""
	.align	4
.nv.constant0._Z15Monte_Carlo_GPUPfP17curandStateXORWOWi:
	.zero		916


//--------------------- SYMBOLS --------------------------

	.type		.nv.reservedSmem.offset0,@object
	.size		.nv.reservedSmem.offset0,0x4
